	.target	sm_100a

	.elftype	@"ET_EXEC"


//--------------------- .note.nv.tkinfo           --------------------------
	.section	.note.nv.tkinfo,"",@"SHT_NOTE"
	.sectionflags	@"SHF_NOTE_NV_TKINFO"
	.tkinfo
        /*0018*/ 	.word	0x00000002
        /*0030*/ 	.string	""
        /*0030*/ 	.string	"ptxas"
        /*0030*/ 	.string	"Cuda compilation tools, release 13.0, V13.0.88"
        /*0030*/ 	.string	"Build cuda_13.0.r13.0/compiler.36424714_0"
        /*0030*/ 	.string	"-arch sm_100a -m 64 "



//--------------------- .note.nv.cuinfo           --------------------------
	.section	.note.nv.cuinfo,"",@"SHT_NOTE"
	.sectionflags	@"SHF_NOTE_NV_CUINFO"
        /*0018*/ 	.short	0x0002
        /*001a*/ 	.short	0x0064
        /*001c*/ 	.short	0x0082
	.zero		2


//--------------------- .nv.info                  --------------------------
	.section	.nv.info,"",@"SHT_CUDA_INFO"
	.align	4


	//----- nvinfo : EIATTR_REGCOUNT
	.align		4
        /*0000*/ 	.byte	0x04, 0x2f
        /*0002*/ 	.short	(.L_19 - .L_18)
	.align		4
.L_18:
        /*0004*/ 	.word	index@(_ZN7cutlass13device_kernelINS_4gemm6kernel13GemmUniversalIN4cute5tupleIJiiiiEEENS1_10collective13CollectiveMmaINS1_35MainloopSm100TmaUmmaWarpSpecializedILi2ELi2ELi4ENS5_IJNS4_1CILi2EEENSA_ILi1EEESC_EEEEENS5_IJNSA_ILi256EEENSA_ILi128EEESG_EEENS_10tfloat32_tENS5_IJlSC_lEEESI_SJ_NS4_8TiledMMAINS4_8MMA_AtomIJNS4_23SM100_MMA_TF32_2x1SM_SSISI_SI_fLi256ELi128ELNS4_4UMMA5MajorE0ELSO_0ELNSN_7ScaleInE0ELSP_0EEEEEENS4_6LayoutINS5_IJSC_SC_SC_EEENS5_IJNSA_ILi0EEESU_SU_EEEEENS5_IJNS4_10UnderscoreESX_SX_EEEEENS4_18SM100_TMA_2SM_LOADENS4_14ComposedLayoutINS4_7SwizzleILi3ELi4ELi3EEENS4_18smem_ptr_flag_bitsILi32EEENSS_INS5_IJNSA_ILi8EEENSA_ILi32EEEEEENS5_IJS17_SC_EEEEEEEvNS4_8identityES10_S1B_vS1C_EENS_8epilogue10collective18CollectiveEpilogueINS1E_23Sm100TmaWarpSpecializedILi4ELi2ELi16ELb1ELb0EEEJNS5_IJSG_SG_SG_EEENS5_IJNSS_ISG_SC_EENSS_INSA_ILi16EEESC_EEEEESI_SJ_SI_SJ_NS1E_6fusion15FusionCallbacksIS1I_NS1O_17LinearCombinationISI_fSI_fLNS_15FloatRoundStyleE2EEES1J_S1N_JEEENS4_5SM1004TMEM4LOAD26SM100_TMEM_LOAD_32dp32b16xENS4_13SM90_TMA_LOADENS11_INS12_ILi2ELi4ELi3EEES15_NSS_INS5_IJS16_S1L_EEENS5_IJS1L_SC_EEEEEEENS4_39AutoVectorizingCopyWithAssumedAlignmentILi128EEENS4_14SM90_TMA_STOREES23_S25_S25_EEEvvEEEEvNT_6ParamsE)
        /*0008*/ 	.word	0x00000060


	//----- nvinfo : EIATTR_FRAME_SIZE
	.align		4
.L_19:
        /*000c*/ 	.byte	0x04, 0x11
        /*000e*/ 	.short	(.L_21 - .L_20)
	.align		4
.L_20:
        /*0010*/ 	.word	index@($__internal_2_$__cuda_sm10x_tcgen05_guardrail_trap_unallocated_columns_being_dealloced)
        /*0014*/ 	.word	0x00000000


	//----- nvinfo : EIATTR_FRAME_SIZE
	.align		4
.L_21:
        /*0018*/ 	.byte	0x04, 0x11
        /*001a*/ 	.short	(.L_23 - .L_22)
	.align		4
.L_22:
        /*001c*/ 	.word	index@($__internal_1_$__cuda_sm10x_tcgen05_guardrail_trap_phase_invalid_during_alloc)
        /*0020*/ 	.word	0x00000000


	//----- nvinfo : EIATTR_FRAME_SIZE
	.align		4
.L_23:
        /*0024*/ 	.byte	0x04, 0x11
        /*0026*/ 	.short	(.L_25 - .L_24)
	.align		4
.L_24:
        /*0028*/ 	.word	index@($__internal_0_$__cuda_sm10x_tcgen05_guardrail_trap_col_being_dealloced_not_returned_by_alloc)
        /*002c*/ 	.word	0x00000000


	//----- nvinfo : EIATTR_FRAME_SIZE
	.align		4
.L_25:
        /*0030*/ 	.byte	0x04, 0x11
        /*0032*/ 	.short	(.L_27 - .L_26)
	.align		4
.L_26:
        /*0034*/ 	.word	index@(_ZN7cutlass13device_kernelINS_4gemm6kernel13GemmUniversalIN4cute5tupleIJiiiiEEENS1_10collective13CollectiveMmaINS1_35MainloopSm100TmaUmmaWarpSpecializedILi2ELi2ELi4ENS5_IJNS4_1CILi2EEENSA_ILi1EEESC_EEEEENS5_IJNSA_ILi256EEENSA_ILi128EEESG_EEENS_10tfloat32_tENS5_IJlSC_lEEESI_SJ_NS4_8TiledMMAINS4_8MMA_AtomIJNS4_23SM100_MMA_TF32_2x1SM_SSISI_SI_fLi256ELi128ELNS4_4UMMA5MajorE0ELSO_0ELNSN_7ScaleInE0ELSP_0EEEEEENS4_6LayoutINS5_IJSC_SC_SC_EEENS5_IJNSA_ILi0EEESU_SU_EEEEENS5_IJNS4_10UnderscoreESX_SX_EEEEENS4_18SM100_TMA_2SM_LOADENS4_14ComposedLayoutINS4_7SwizzleILi3ELi4ELi3EEENS4_18smem_ptr_flag_bitsILi32EEENSS_INS5_IJNSA_ILi8EEENSA_ILi32EEEEEENS5_IJS17_SC_EEEEEEEvNS4_8identityES10_S1B_vS1C_EENS_8epilogue10collective18CollectiveEpilogueINS1E_23Sm100TmaWarpSpecializedILi4ELi2ELi16ELb1ELb0EEEJNS5_IJSG_SG_SG_EEENS5_IJNSS_ISG_SC_EENSS_INSA_ILi16EEESC_EEEEESI_SJ_SI_SJ_NS1E_6fusion15FusionCallbacksIS1I_NS1O_17LinearCombinationISI_fSI_fLNS_15FloatRoundStyleE2EEES1J_S1N_JEEENS4_5SM1004TMEM4LOAD26SM100_TMEM_LOAD_32dp32b16xENS4_13SM90_TMA_LOADENS11_INS12_ILi2ELi4ELi3EEES15_NSS_INS5_IJS16_S1L_EEENS5_IJS1L_SC_EEEEEEENS4_39AutoVectorizingCopyWithAssumedAlignmentILi128EEENS4_14SM90_TMA_STOREES23_S25_S25_EEEvvEEEEvNT_6ParamsE)
        /*0038*/ 	.word	0x00000000


	//----- nvinfo : EIATTR_MIN_STACK_SIZE
	.align		4
.L_27:
        /*003c*/ 	.byte	0x04, 0x12
        /*003e*/ 	.short	(.L_29 - .L_28)
	.align		4
.L_28:
        /*0040*/ 	.word	index@(_ZN7cutlass13device_kernelINS_4gemm6kernel13GemmUniversalIN4cute5tupleIJiiiiEEENS1_10collective13CollectiveMmaINS1_35MainloopSm100TmaUmmaWarpSpecializedILi2ELi2ELi4ENS5_IJNS4_1CILi2EEENSA_ILi1EEESC_EEEEENS5_IJNSA_ILi256EEENSA_ILi128EEESG_EEENS_10tfloat32_tENS5_IJlSC_lEEESI_SJ_NS4_8TiledMMAINS4_8MMA_AtomIJNS4_23SM100_MMA_TF32_2x1SM_SSISI_SI_fLi256ELi128ELNS4_4UMMA5MajorE0ELSO_0ELNSN_7ScaleInE0ELSP_0EEEEEENS4_6LayoutINS5_IJSC_SC_SC_EEENS5_IJNSA_ILi0EEESU_SU_EEEEENS5_IJNS4_10UnderscoreESX_SX_EEEEENS4_18SM100_TMA_2SM_LOADENS4_14ComposedLayoutINS4_7SwizzleILi3ELi4ELi3EEENS4_18smem_ptr_flag_bitsILi32EEENSS_INS5_IJNSA_ILi8EEENSA_ILi32EEEEEENS5_IJS17_SC_EEEEEEEvNS4_8identityES10_S1B_vS1C_EENS_8epilogue10collective18CollectiveEpilogueINS1E_23Sm100TmaWarpSpecializedILi4ELi2ELi16ELb1ELb0EEEJNS5_IJSG_SG_SG_EEENS5_IJNSS_ISG_SC_EENSS_INSA_ILi16EEESC_EEEEESI_SJ_SI_SJ_NS1E_6fusion15FusionCallbacksIS1I_NS1O_17LinearCombinationISI_fSI_fLNS_15FloatRoundStyleE2EEES1J_S1N_JEEENS4_5SM1004TMEM4LOAD26SM100_TMEM_LOAD_32dp32b16xENS4_13SM90_TMA_LOADENS11_INS12_ILi2ELi4ELi3EEES15_NSS_INS5_IJS16_S1L_EEENS5_IJS1L_SC_EEEEEEENS4_39AutoVectorizingCopyWithAssumedAlignmentILi128EEENS4_14SM90_TMA_STOREES23_S25_S25_EEEvvEEEEvNT_6ParamsE)
        /*0044*/ 	.word	0x00000000
.L_29:


//--------------------- .nv.compat                --------------------------
	.section	.nv.compat,"",@"SHT_CUDA_COMPAT_INFO"
	.align	4
        /*0000*/ 	.byte	0x02, 0x09, 0x01, 0x00, 0x02, 0x02, 0x02, 0x00, 0x02, 0x05, 0x05, 0x00, 0x03, 0x07, 0x01, 0x01
        /*0010*/ 	.byte	0x02, 0x03, 0x01, 0x00, 0x02, 0x06, 0x01, 0x00, 0x04, 0x0b, 0x08, 0x00, 0x09, 0x00, 0x00, 0x00
        /*0020*/ 	.byte	0x00, 0x00, 0x00, 0x00


//--------------------- .nv.info._ZN7cutlass13device_kernelINS_4gemm6kernel13GemmUniversalIN4cute5tupleIJiiiiEEENS1_10collective13CollectiveMmaINS1_35MainloopSm100TmaUmmaWarpSpecializedILi2ELi2ELi4ENS5_IJNS4_1CILi2EEENSA_ILi1EEESC_EEEEENS5_IJNSA_ILi256EEENSA_ILi128EEESG_EEENS_10tfloat32_tENS5_IJlSC_lEEESI_SJ_NS4_8TiledMMAINS4_8MMA_AtomIJNS4_23SM100_MMA_TF32_2x1SM_SSISI_SI_fLi256ELi128ELNS4_4UMMA5MajorE0ELSO_0ELNSN_7ScaleInE0ELSP_0EEEEEENS4_6LayoutINS5_IJSC_SC_SC_EEENS5_IJNSA_ILi0EEESU_SU_EEEEENS5_IJNS4_10UnderscoreESX_SX_EEEEENS4_18SM100_TMA_2SM_LOADENS4_14ComposedLayoutINS4_7SwizzleILi3ELi4ELi3EEENS4_18smem_ptr_flag_bitsILi32EEENSS_INS5_IJNSA_ILi8EEENSA_ILi32EEEEEENS5_IJS17_SC_EEEEEEEvNS4_8identityES10_S1B_vS1C_EENS_8epilogue10collective18CollectiveEpilogueINS1E_23Sm100TmaWarpSpecializedILi4ELi2ELi16ELb1ELb0EEEJNS5_IJSG_SG_SG_EEENS5_IJNSS_ISG_SC_EENSS_INSA_ILi16EEESC_EEEEESI_SJ_SI_SJ_NS1E_6fusion15FusionCallbacksIS1I_NS1O_17LinearCombinationISI_fSI_fLNS_15FloatRoundStyleE2EEES1J_S1N_JEEENS4_5SM1004TMEM4LOAD26SM100_TMEM_LOAD_32dp32b16xENS4_13SM90_TMA_LOADENS11_INS12_ILi2ELi4ELi3EEES15_NSS_INS5_IJS16_S1L_EEENS5_IJS1L_SC_EEEEEEENS4_39AutoVectorizingCopyWithAssumedAlignmentILi128EEENS4_14SM90_TMA_STOREES23_S25_S25_EEEvvEEEEvNT_6ParamsE --------------------------
	.section	.nv.info._ZN7cutlass13device_kernelINS_4gemm6kernel13GemmUniversalIN4cute5tupleIJiiiiEEENS1_10collective13CollectiveMmaINS1_35MainloopSm100TmaUmmaWarpSpecializedILi2ELi2ELi4ENS5_IJNS4_1CILi2EEENSA_ILi1EEESC_EEEEENS5_IJNSA_ILi256EEENSA_ILi128EEESG_EEENS_10tfloat32_tENS5_IJlSC_lEEESI_SJ_NS4_8TiledMMAINS4_8MMA_AtomIJNS4_23SM100_MMA_TF32_2x1SM_SSISI_SI_fLi256ELi128ELNS4_4UMMA5MajorE0ELSO_0ELNSN_7ScaleInE0ELSP_0EEEEEENS4_6LayoutINS5_IJSC_SC_SC_EEENS5_IJNSA_ILi0EEESU_SU_EEEEENS5_IJNS4_10UnderscoreESX_SX_EEEEENS4_18SM100_TMA_2SM_LOADENS4_14ComposedLayoutINS4_7SwizzleILi3ELi4ELi3EEENS4_18smem_ptr_flag_bitsILi32EEENSS_INS5_IJNSA_ILi8EEENSA_ILi32EEEEEENS5_IJS17_SC_EEEEEEEvNS4_8identityES10_S1B_vS1C_EENS_8epilogue10collective18CollectiveEpilogueINS1E_23Sm100TmaWarpSpecializedILi4ELi2ELi16ELb1ELb0EEEJNS5_IJSG_SG_SG_EEENS5_IJNSS_ISG_SC_EENSS_INSA_ILi16EEESC_EEEEESI_SJ_SI_SJ_NS1E_6fusion15FusionCallbacksIS1I_NS1O_17LinearCombinationISI_fSI_fLNS_15FloatRoundStyleE2EEES1J_S1N_JEEENS4_5SM1004TMEM4LOAD26SM100_TMEM_LOAD_32dp32b16xENS4_13SM90_TMA_LOADENS11_INS12_ILi2ELi4ELi3EEES15_NSS_INS5_IJS16_S1L_EEENS5_IJS1L_SC_EEEEEEENS4_39AutoVectorizingCopyWithAssumedAlignmentILi128EEENS4_14SM90_TMA_STOREES23_S25_S25_EEEvvEEEEvNT_6ParamsE,"",@"SHT_CUDA_INFO"
	.sectionflags	@""
	.align	4


	//----- nvinfo : EIATTR_CUDA_API_VERSION
	.align		4
        /*0000*/ 	.byte	0x04, 0x37
        /*0002*/ 	.short	(.L_31 - .L_30)
.L_30:
        /*0004*/ 	.word	0x00000082


	//----- nvinfo : EIATTR_KPARAM_INFO
	.align		4
.L_31:
        /*0008*/ 	.byte	0x04, 0x17
        /*000a*/ 	.short	(.L_33 - .L_32)
.L_32:
        /*000c*/ 	.word	0x00000000
        /*0010*/ 	.short	0x0000
        /*0012*/ 	.short	0x0000
        /*0014*/ 	.byte	0x00, 0xf0, 0x01, 0x20


	//----- nvinfo : EIATTR_AT_ENTRY_FRAGMENTS
	.align		4
.L_33:
        /*0018*/ 	.byte	0x04, 0x4f
        /*001a*/ 	.short	(.L_35 - .L_34)


	//   ....[0]....
.L_34:
        /*001c*/ 	.word	0x00000007


	//----- nvinfo : EIATTR_RESERVED_SMEM_USED
	.align		4
.L_35:
        /*0020*/ 	.byte	0x01, 0x41
	.zero		2


	//----- nvinfo : EIATTR_SPARSE_MMA_MASK
	.align		4
        /*0024*/ 	.byte	0x03, 0x50
        /*0026*/ 	.short	0x0000


	//----- nvinfo : EIATTR_TCGEN05_2CTA_USED
	.align		4
        /*0028*/ 	.byte	0x01, 0x52
	.zero		2


	//----- nvinfo : EIATTR_MAXREG_COUNT
	.align		4
        /*002c*/ 	.byte	0x03, 0x1b
        /*002e*/ 	.short	0x00ff


	//----- nvinfo : EIATTR_NUM_BARRIERS
	.align		4
        /*0030*/ 	.byte	0x02, 0x4c
        /*0032*/ 	.byte	0x07
	.zero		1


	//----- nvinfo : EIATTR_EXTERNS
	.align		4
        /*0034*/ 	.byte	0x04, 0x0f
        /*0036*/ 	.short	(.L_37 - .L_36)


	//   ....[0]....
	.align		4
.L_36:
        /*0038*/ 	.word	index@(__assertfail)


	//----- nvinfo : EIATTR_MERCURY_ISA_VERSION
	.align		4
.L_37:
        /*003c*/ 	.byte	0x03, 0x5f
        /*003e*/ 	.short	0x0101


	//----- nvinfo : EIATTR_INT_WARP_WIDE_INSTR_OFFSETS
	.align		4
        /*0040*/ 	.byte	0x04, 0x31
        /*0042*/ 	.short	(.L_39 - .L_38)


	//   ....[0]....
.L_38:
        /*0044*/ 	.word	0x00000d00


	//   ....[1]....
        /*0048*/ 	.word	0x00000da0


	//   ....[2]....
        /*004c*/ 	.word	0x000025b0


	//   ....[3]....
        /*0050*/ 	.word	0x00004950


	//   ....[4]....
        /*0054*/ 	.word	0x00004970


	//   ....[5]....
        /*0058*/ 	.word	0x000049a0


	//   ....[6]....
        /*005c*/ 	.word	0x000052d0


	//   ....[7]....
        /*0060*/ 	.word	0x00005340


	//   ....[8]....
        /*0064*/ 	.word	0x00005430


	//   ....[9]....
        /*0068*/ 	.word	0x000054b0


	//   ....[10]....
        /*006c*/ 	.word	0x000055b0


	//   ....[11]....
        /*0070*/ 	.word	0x00005630


	//   ....[12]....
        /*0074*/ 	.word	0x00005730


	//   ....[13]....
        /*0078*/ 	.word	0x000057c0


	//   ....[14]....
        /*007c*/ 	.word	0x000058c0


	//   ....[15]....
        /*0080*/ 	.word	0x00005940


	//   ....[16]....
        /*0084*/ 	.word	0x00005a40


	//   ....[17]....
        /*0088*/ 	.word	0x00005ac0


	//   ....[18]....
        /*008c*/ 	.word	0x00005bd0


	//   ....[19]....
        /*0090*/ 	.word	0x00005c60


	//   ....[20]....
        /*0094*/ 	.word	0x00005e40


	//   ....[21]....
        /*0098*/ 	.word	0x00005ee0


	//----- nvinfo : EIATTR_COOP_GROUP_MASK_REGIDS
	.align		4
.L_39:
        /*009c*/ 	.byte	0x04, 0x29
        /*009e*/ 	.short	(.L_41 - .L_40)


	//   ....[0]....
.L_40:
        /*00a0*/ 	.word	0xffffffff


	//   ....[1]....
        /*00a4*/ 	.word	0xffffffff


	//   ....[2]....
        /*00a8*/ 	.word	0xffffffff


	//   ....[3]....
        /*00ac*/ 	.word	0xffffffff


	//   ....[4]....
        /*00b0*/ 	.word	0xffffffff


	//   ....[5]....
        /*00b4*/ 	.word	0xffffffff


	//   ....[6]....
        /*00b8*/ 	.word	0xffffffff


	//   ....[7]....
        /*00bc*/ 	.word	0xffffffff


	//   ....[8]....
        /*00c0*/ 	.word	0xffffffff


	//   ....[9]....
        /*00c4*/ 	.word	0xffffffff


	//   ....[10]....
        /*00c8*/ 	.word	0xffffffff


	//   ....[11]....
        /*00cc*/ 	.word	0xffffffff


	//   ....[12]....
        /*00d0*/ 	.word	0xffffffff


	//   ....[13]....
        /*00d4*/ 	.word	0xffffffff


	//----- nvinfo : EIATTR_COOP_GROUP_INSTR_OFFSETS
	.align		4
.L_41:
        /*00d8*/ 	.byte	0x04, 0x28
        /*00da*/ 	.short	(.L_43 - .L_42)


	//   ....[0]....
.L_42:
        /*00dc*/ 	.word	0x000000e0


	//   ....[1]....
        /*00e0*/ 	.word	0x00000520


	//   ....[2]....
        /*00e4*/ 	.word	0x00000670


	//   ....[3]....
        /*00e8*/ 	.word	0x00000800


	//   ....[4]....
        /*00ec*/ 	.word	0x000008f0


	//   ....[5]....
        /*00f0*/ 	.word	0x00000a50


	//   ....[6]....
        /*00f4*/ 	.word	0x00000be0


	//   ....[7]....
        /*00f8*/ 	.word	0x00000e20


	//   ....[8]....
        /*00fc*/ 	.word	0x00002490


	//   ....[9]....
        /*0100*/ 	.word	0x00003150


	//   ....[10]....
        /*0104*/ 	.word	0x00003660


	//   ....[11]....
        /*0108*/ 	.word	0x00003910


	//   ....[12]....
        /*010c*/ 	.word	0x00004840


	//   ....[13]....
        /*0110*/ 	.word	0x00004a60


	//----- nvinfo : EIATTR_VRC_CTA_INIT_COUNT
	.align		4
.L_43:
        /*0114*/ 	.byte	0x02, 0x4a
        /*0116*/ 	.byte	0x80
	.zero		1


	//----- nvinfo : EIATTR_SYSCALL_OFFSETS
	.align		4
        /*0118*/ 	.byte	0x04, 0x46
        /*011a*/ 	.short	(.L_45 - .L_44)


	//   ....[0]....
.L_44:
        /*011c*/ 	.word	0x00006a00


	//   ....[1]....
        /*0120*/ 	.word	0x00006af0


	//   ....[2]....
        /*0124*/ 	.word	0x00007250


	//   ....[3]....
        /*0128*/ 	.word	0x00007bd0


	//   ....[4]....
        /*012c*/ 	.word	0x00008520


	//   ....[5]....
        /*0130*/ 	.word	0x00008ec0


	//   ....[6]....
        /*0134*/ 	.word	0x00009860


	//   ....[7]....
        /*0138*/ 	.word	0x0000a230


	//   ....[8]....
        /*013c*/ 	.word	0x0000abd0


	//   ....[9]....
        /*0140*/ 	.word	0x0000b520


	//----- nvinfo : EIATTR_MBARRIER_INSTR_OFFSETS
	.align		4
.L_45:
        /*0144*/ 	.byte	0x04, 0x39
        /*0146*/ 	.short	(.L_47 - .L_46)


	//   ....[0]....
.L_46:
        /*0148*/ 	.word	0x00000620
        /*014c*/ 	.word	0x000000ff
        /*0150*/ 	.word	0x00000000
        /*0154*/ 	.short	0x0100
        /*0156*/ 	.byte	0x04
	.zero		1


	//   ....[1]....
        /*0158*/ 	.word	0x00000630
        /*015c*/ 	.word	0x000000ff
        /*0160*/ 	.word	0x00000010
        /*0164*/ 	.short	0x0100
        /*0166*/ 	.byte	0x04
	.zero		1


	//   ....[2]....
        /*0168*/ 	.word	0x00000640
        /*016c*/ 	.word	0x000000ff
        /*0170*/ 	.word	0x00000008
        /*0174*/ 	.short	0x0100
        /*0176*/ 	.byte	0x04
	.zero		1


	//   ....[3]....
        /*0178*/ 	.word	0x00000650
        /*017c*/ 	.word	0x000000ff
        /*0180*/ 	.word	0x00000018
        /*0184*/ 	.short	0x0100
        /*0186*/ 	.byte	0x04
	.zero		1


	//   ....[4]....
        /*0188*/ 	.word	0x00000770
        /*018c*/ 	.word	0x000000ff
        /*0190*/ 	.word	0x00000020
        /*0194*/ 	.short	0x0100
        /*0196*/ 	.byte	0x04
	.zero		1


	//   ....[5]....
        /*0198*/ 	.word	0x00000780
        /*019c*/ 	.word	0x000000ff
        /*01a0*/ 	.word	0x00000040
        /*01a4*/ 	.short	0x0100
        /*01a6*/ 	.byte	0x04
	.zero		1


	//   ....[6]....
        /*01a8*/ 	.word	0x00000790
        /*01ac*/ 	.word	0x000000ff
        /*01b0*/ 	.word	0x00000028
        /*01b4*/ 	.short	0x0100
        /*01b6*/ 	.byte	0x04
	.zero		1


	//   ....[7]....
        /*01b8*/ 	.word	0x000007a0
        /*01bc*/ 	.word	0x000000ff
        /*01c0*/ 	.word	0x00000048
        /*01c4*/ 	.short	0x0100
        /*01c6*/ 	.byte	0x04
	.zero		1


	//   ....[8]....
        /*01c8*/ 	.word	0x000007b0
        /*01cc*/ 	.word	0x000000ff
        /*01d0*/ 	.word	0x00000030
        /*01d4*/ 	.short	0x0100
        /*01d6*/ 	.byte	0x04
	.zero		1


	//   ....[9]....
        /*01d8*/ 	.word	0x000007c0
        /*01dc*/ 	.word	0x000000ff
        /*01e0*/ 	.word	0x00000050
        /*01e4*/ 	.short	0x0100
        /*01e6*/ 	.byte	0x04
	.zero		1


	//   ....[10]....
        /*01e8*/ 	.word	0x000007d0
        /*01ec*/ 	.word	0x000000ff
        /*01f0*/ 	.word	0x00000038
        /*01f4*/ 	.short	0x0100
        /*01f6*/ 	.byte	0x04
	.zero		1


	//   ....[11]....
        /*01f8*/ 	.word	0x000007e0
        /*01fc*/ 	.word	0x000000ff
        /*0200*/ 	.word	0x00000058
        /*0204*/ 	.short	0x0100
        /*0206*/ 	.byte	0x04
	.zero		1


	//   ....[12]....
        /*0208*/ 	.word	0x000008c0
        /*020c*/ 	.word	0x000000ff
        /*0210*/ 	.word	0x00000060
        /*0214*/ 	.short	0x0100
        /*0216*/ 	.byte	0x06
	.zero		1


	//   ....[13]....
        /*0218*/ 	.word	0x000008d0
        /*021c*/ 	.word	0x000000ff
        /*0220*/ 	.word	0x00000068
        /*0224*/ 	.short	0x0100
        /*0226*/ 	.byte	0x06
	.zero		1


	//   ....[14]....
        /*0228*/ 	.word	0x00000a00
        /*022c*/ 	.word	0x000000ff
        /*0230*/ 	.word	0x00000070
        /*0234*/ 	.short	0x0100
        /*0236*/ 	.byte	0x06
	.zero		1


	//   ....[15]....
        /*0238*/ 	.word	0x00000a10
        /*023c*/ 	.word	0x000000ff
        /*0240*/ 	.word	0x00000080
        /*0244*/ 	.short	0x0100
        /*0246*/ 	.byte	0x06
	.zero		1


	//   ....[16]....
        /*0248*/ 	.word	0x00000a20
        /*024c*/ 	.word	0x000000ff
        /*0250*/ 	.word	0x00000078
        /*0254*/ 	.short	0x0100
        /*0256*/ 	.byte	0x06
	.zero		1


	//   ....[17]....
        /*0258*/ 	.word	0x00000a30
        /*025c*/ 	.word	0x000000ff
        /*0260*/ 	.word	0x00000088
        /*0264*/ 	.short	0x0100
        /*0266*/ 	.byte	0x06
	.zero		1


	//   ....[18]....
        /*0268*/ 	.word	0x00000b50
        /*026c*/ 	.word	0x000000ff
        /*0270*/ 	.word	0x00000090
        /*0274*/ 	.short	0x0100
        /*0276*/ 	.byte	0x04
	.zero		1


	//   ....[19]....
        /*0278*/ 	.word	0x00000b60
        /*027c*/ 	.word	0x000000ff
        /*0280*/ 	.word	0x000000b0
        /*0284*/ 	.short	0x0100
        /*0286*/ 	.byte	0x04
	.zero		1


	//   ....[20]....
        /*0288*/ 	.word	0x00000b70
        /*028c*/ 	.word	0x000000ff
        /*0290*/ 	.word	0x00000098
        /*0294*/ 	.short	0x0100
        /*0296*/ 	.byte	0x04
	.zero		1


	//   ....[21]....
        /*0298*/ 	.word	0x00000b80
        /*029c*/ 	.word	0x000000ff
        /*02a0*/ 	.word	0x000000b8
        /*02a4*/ 	.short	0x0100
        /*02a6*/ 	.byte	0x04
	.zero		1


	//   ....[22]....
        /*02a8*/ 	.word	0x00000b90
        /*02ac*/ 	.word	0x000000ff
        /*02b0*/ 	.word	0x000000a0
        /*02b4*/ 	.short	0x0100
        /*02b6*/ 	.byte	0x04
	.zero		1


	//   ....[23]....
        /*02b8*/ 	.word	0x00000ba0
        /*02bc*/ 	.word	0x000000ff
        /*02c0*/ 	.word	0x000000c0
        /*02c4*/ 	.short	0x0100
        /*02c6*/ 	.byte	0x04
	.zero		1


	//   ....[24]....
        /*02c8*/ 	.word	0x00000bb0
        /*02cc*/ 	.word	0x000000ff
        /*02d0*/ 	.word	0x000000a8
        /*02d4*/ 	.short	0x0100
        /*02d6*/ 	.byte	0x04
	.zero		1


	//   ....[25]....
        /*02d8*/ 	.word	0x00000bc0
        /*02dc*/ 	.word	0x000000ff
        /*02e0*/ 	.word	0x000000c8
        /*02e4*/ 	.short	0x0100
        /*02e6*/ 	.byte	0x04
	.zero		1


	//   ....[26]....
        /*02e8*/ 	.word	0x00000cb0
        /*02ec*/ 	.word	0x000000ff
        /*02f0*/ 	.word	0x000000d0
        /*02f4*/ 	.short	0x0100
        /*02f6*/ 	.byte	0x04
	.zero		1


	//   ....[27]....
        /*02f8*/ 	.word	0x00000cc0
        /*02fc*/ 	.word	0x000000ff
        /*0300*/ 	.word	0x000000e0
        /*0304*/ 	.short	0x0100
        /*0306*/ 	.byte	0x04
	.zero		1


	//   ....[28]....
        /*0308*/ 	.word	0x00000cd0
        /*030c*/ 	.word	0x000000ff
        /*0310*/ 	.word	0x000000d8
        /*0314*/ 	.short	0x0100
        /*0316*/ 	.byte	0x04
	.zero		1


	//   ....[29]....
        /*0318*/ 	.word	0x00000ce0
        /*031c*/ 	.word	0x000000ff
        /*0320*/ 	.word	0x000000e8
        /*0324*/ 	.short	0x0100
        /*0326*/ 	.byte	0x04
	.zero		1


	//   ....[30]....
        /*0328*/ 	.word	0x00000dd0
        /*032c*/ 	.word	0x000000ff
        /*0330*/ 	.word	0x000000f0
        /*0334*/ 	.short	0x0100
        /*0336*/ 	.byte	0x06
	.zero		1


	//   ....[31]....
        /*0338*/ 	.word	0x000017f0
        /*033c*/ 	.word	0x00000003
        /*0340*/ 	.word	0x000000e0
        /*0344*/ 	.short	0x010a
        /*0346*/ 	.byte	0xff
	.zero		1


	//   ....[32]....
        /*0348*/ 	.word	0x00001820
        /*034c*/ 	.word	0x00000003
        /*0350*/ 	.word	0x000000d0
        /*0354*/ 	.short	0x0101
        /*0356*/ 	.byte	0xff
	.zero		1


	//   ....[33]....
        /*0358*/ 	.word	0x00001930
        /*035c*/ 	.word	0x000000ff
        /*0360*/ 	.word	0x00000010
        /*0364*/ 	.short	0x010a
        /*0366*/ 	.byte	0x04
	.zero		1


	//   ....[34]....
        /*0368*/ 	.word	0x000019f0
        /*036c*/ 	.word	0x000000ff
        /*0370*/ 	.word	0x00000010
        /*0374*/ 	.short	0x010a
        /*0376*/ 	.byte	0x07
	.zero		1


	//   ....[35]....
        /*0378*/ 	.word	0x00001b50
        /*037c*/ 	.word	0x000000ff
        /*0380*/ 	.word	0x00000010
        /*0384*/ 	.short	0x010a
        /*0386*/ 	.byte	0x04
	.zero		1


	//   ....[36]....
        /*0388*/ 	.word	0x00001f00
        /*038c*/ 	.word	0x000000ff
        /*0390*/ 	.word	0x00000068
        /*0394*/ 	.short	0x0101
        /*0396*/ 	.byte	0x15
	.zero		1


	//   ....[37]....
        /*0398*/ 	.word	0x00001f20
        /*039c*/ 	.word	0x000000ff
        /*03a0*/ 	.word	0x00000010
        /*03a4*/ 	.short	0x010a
        /*03a6*/ 	.byte	0x04
	.zero		1


	//   ....[38]....
        /*03a8*/ 	.word	0x00001fa0
        /*03ac*/ 	.word	0x000000ff
        /*03b0*/ 	.word	0x00000010
        /*03b4*/ 	.short	0x010a
        /*03b6*/ 	.byte	0x07
	.zero		1


	//   ....[39]....
        /*03b8*/ 	.word	0x000020e0
        /*03bc*/ 	.word	0x000000ff
        /*03c0*/ 	.word	0x00000010
        /*03c4*/ 	.short	0x010a
        /*03c6*/ 	.byte	0x04
	.zero		1


	//   ....[40]....
        /*03c8*/ 	.word	0x000024c0
        /*03cc*/ 	.word	0x00000002
        /*03d0*/ 	.word	0x00000070
        /*03d4*/ 	.short	0x010a
        /*03d6*/ 	.byte	0xff
	.zero		1


	//   ....[41]....
        /*03d8*/ 	.word	0x00002580
        /*03dc*/ 	.word	0x00000002
        /*03e0*/ 	.word	0x00000000
        /*03e4*/ 	.short	0x0101
        /*03e6*/ 	.byte	0xff
	.zero		1


	//   ....[42]....
        /*03e8*/ 	.word	0x00002ae0
        /*03ec*/ 	.word	0x000000ff
        /*03f0*/ 	.word	0x00000000
        /*03f4*/ 	.short	0x010a
        /*03f6*/ 	.byte	0x04
	.zero		1


	//   ....[43]....
        /*03f8*/ 	.word	0x00002b80
        /*03fc*/ 	.word	0x00000000
        /*0400*/ 	.word	0x00000000
        /*0404*/ 	.short	0x010a
        /*0406*/ 	.byte	0xff
	.zero		1


	//   ....[44]....
        /*0408*/ 	.word	0x00002cb0
        /*040c*/ 	.word	0x00000000
        /*0410*/ 	.word	0x000000d0
        /*0414*/ 	.short	0x010a
        /*0416*/ 	.byte	0xff
	.zero		1


	//   ....[45]....
        /*0418*/ 	.word	0x00002d20
        /*041c*/ 	.word	0x00000004
        /*0420*/ 	.word	0x00000000
        /*0424*/ 	.short	0x0101
        /*0426*/ 	.byte	0xff
	.zero		1


	//   ....[46]....
        /*0428*/ 	.word	0x00002d40
        /*042c*/ 	.word	0x000000ff
        /*0430*/ 	.word	0x00000080
        /*0434*/ 	.short	0x010a
        /*0436*/ 	.byte	0x04
	.zero		1


	//   ....[47]....
        /*0438*/ 	.word	0x00002e60
        /*043c*/ 	.word	0x00000000
        /*0440*/ 	.word	0x00000070
        /*0444*/ 	.short	0x010a
        /*0446*/ 	.byte	0xff
	.zero		1


	//   ....[48]....
        /*0448*/ 	.word	0x00002f60
        /*044c*/ 	.word	0x00000000
        /*0450*/ 	.word	0x00000000
        /*0454*/ 	.short	0x0101
        /*0456*/ 	.byte	0xff
	.zero		1


	//   ....[49]....
        /*0458*/ 	.word	0x00002ff0
        /*045c*/ 	.word	0x000000ff
        /*0460*/ 	.word	0x00000080
        /*0464*/ 	.short	0x0106
        /*0466*/ 	.byte	0x04
	.zero		1


	//   ....[50]....
        /*0468*/ 	.word	0x00003010
        /*046c*/ 	.word	0x000000ff
        /*0470*/ 	.word	0x00000080
        /*0474*/ 	.short	0x010a
        /*0476*/ 	.byte	0x04
	.zero		1


	//   ....[51]....
        /*0478*/ 	.word	0x000030a0
        /*047c*/ 	.word	0x000000ff
        /*0480*/ 	.word	0x00000080
        /*0484*/ 	.short	0x0106
        /*0486*/ 	.byte	0x07
	.zero		1


	//   ....[52]....
        /*0488*/ 	.word	0x000030e0
        /*048c*/ 	.word	0x00000000
        /*0490*/ 	.word	0x00000080
        /*0494*/ 	.short	0x010a
        /*0496*/ 	.byte	0xff
	.zero		1


	//   ....[53]....
        /*0498*/ 	.word	0x00003340
        /*049c*/ 	.word	0x000000ff
        /*04a0*/ 	.word	0x00000008
        /*04a4*/ 	.short	0x010a
        /*04a6*/ 	.byte	0x05
	.zero		1


	//   ....[54]....
        /*04a8*/ 	.word	0x00003360
        /*04ac*/ 	.word	0x000000ff
        /*04b0*/ 	.word	0x00000008
        /*04b4*/ 	.short	0x010a
        /*04b6*/ 	.byte	0x05
	.zero		1


	//   ....[55]....
        /*04b8*/ 	.word	0x00003500
        /*04bc*/ 	.word	0x000000ff
        /*04c0*/ 	.word	0x00000008
        /*04c4*/ 	.short	0x010a
        /*04c6*/ 	.byte	0x05
	.zero		1


	//   ....[56]....
        /*04c8*/ 	.word	0x00003520
        /*04cc*/ 	.word	0x000000ff
        /*04d0*/ 	.word	0x00000008
        /*04d4*/ 	.short	0x010a
        /*04d6*/ 	.byte	0x05
	.zero		1


	//   ....[57]....
        /*04d8*/ 	.word	0x000035f0
        /*04dc*/ 	.word	0x000000ff
        /*04e0*/ 	.word	0x00000000
        /*04e4*/ 	.short	0x0101
        /*04e6*/ 	.byte	0x04
	.zero		1


	//   ....[58]....
        /*04e8*/ 	.word	0x000039c0
        /*04ec*/ 	.word	0x00000000
        /*04f0*/ 	.word	0x00000070
        /*04f4*/ 	.short	0x010a
        /*04f6*/ 	.byte	0xff
	.zero		1


	//   ....[59]....
        /*04f8*/ 	.word	0x00003a80
        /*04fc*/ 	.word	0x00000000
        /*0500*/ 	.word	0x00000000
        /*0504*/ 	.short	0x0101
        /*0506*/ 	.byte	0xff
	.zero		1


	//   ....[60]....
        /*0508*/ 	.word	0x00003b70
        /*050c*/ 	.word	0x000000ff
        /*0510*/ 	.word	0x00000000
        /*0514*/ 	.short	0x010a
        /*0516*/ 	.byte	0x04
	.zero		1


	//   ....[61]....
        /*0518*/ 	.word	0x00003b80
        /*051c*/ 	.word	0x000000ff
        /*0520*/ 	.word	0x000000b0
        /*0524*/ 	.short	0x010a
        /*0526*/ 	.byte	0x07
	.zero		1


	//   ....[62]....
        /*0528*/ 	.word	0x00003c40
        /*052c*/ 	.word	0x000000ff
        /*0530*/ 	.word	0x00000000
        /*0534*/ 	.short	0x010a
        /*0536*/ 	.byte	0x05
	.zero		1


	//   ....[63]....
        /*0538*/ 	.word	0x00003d90
        /*053c*/ 	.word	0x000000ff
        /*0540*/ 	.word	0x00000000
        /*0544*/ 	.short	0x010a
        /*0546*/ 	.byte	0x07
	.zero		1


	//   ....[64]....
        /*0548*/ 	.word	0x00004500
        /*054c*/ 	.word	0x000000ff
        /*0550*/ 	.word	0x00000000
        /*0554*/ 	.short	0x010a
        /*0556*/ 	.byte	0x04
	.zero		1


	//   ....[65]....
        /*0558*/ 	.word	0x000045a0
        /*055c*/ 	.word	0x000000ff
        /*0560*/ 	.word	0x00000000
        /*0564*/ 	.short	0x010a
        /*0566*/ 	.byte	0x05
	.zero		1


	//   ....[66]....
        /*0568*/ 	.word	0x00004630
        /*056c*/ 	.word	0x000000ff
        /*0570*/ 	.word	0x00000000
        /*0574*/ 	.short	0x010a
        /*0576*/ 	.byte	0x05
	.zero		1


	//   ....[67]....
        /*0578*/ 	.word	0x000046d0
        /*057c*/ 	.word	0x00000000
        /*0580*/ 	.word	0x00000000
        /*0584*/ 	.short	0x010a
        /*0586*/ 	.byte	0xff
	.zero		1


	//   ....[68]....
        /*0588*/ 	.word	0x00004710
        /*058c*/ 	.word	0x00000000
        /*0590*/ 	.word	0x00000000
        /*0594*/ 	.short	0x010a
        /*0596*/ 	.byte	0xff
	.zero		1


	//   ....[69]....
        /*0598*/ 	.word	0x00004790
        /*059c*/ 	.word	0x000000ff
        /*05a0*/ 	.word	0x00000000
        /*05a4*/ 	.short	0x0101
        /*05a6*/ 	.byte	0x04
	.zero		1


	//   ....[70]....
        /*05a8*/ 	.word	0x000047d0
        /*05ac*/ 	.word	0x000000ff
        /*05b0*/ 	.word	0x000000f0
        /*05b4*/ 	.short	0x010a
        /*05b6*/ 	.byte	0x3e
	.zero		1


	//   ....[71]....
        /*05b8*/ 	.word	0x00004830
        /*05bc*/ 	.word	0x000000ff
        /*05c0*/ 	.word	0x00000000
        /*05c4*/ 	.short	0x0101
        /*05c6*/ 	.byte	0x04
	.zero		1


	//   ....[72]....
        /*05c8*/ 	.word	0x00004c70
        /*05cc*/ 	.word	0x00000000
        /*05d0*/ 	.word	0x00000070
        /*05d4*/ 	.short	0x010a
        /*05d6*/ 	.byte	0xff
	.zero		1


	//   ....[73]....
        /*05d8*/ 	.word	0x00004d30
        /*05dc*/ 	.word	0x00000000
        /*05e0*/ 	.word	0x00000000
        /*05e4*/ 	.short	0x0101
        /*05e6*/ 	.byte	0xff
	.zero		1


	//   ....[74]....
        /*05e8*/ 	.word	0x00005050
        /*05ec*/ 	.word	0x000000ff
        /*05f0*/ 	.word	0x00000068
        /*05f4*/ 	.short	0x010a
        /*05f6*/ 	.byte	0x04
	.zero		1


	//   ....[75]....
        /*05f8*/ 	.word	0x00005250
        /*05fc*/ 	.word	0x000000ff
        /*0600*/ 	.word	0x00000040
        /*0604*/ 	.short	0x010a
        /*0606*/ 	.byte	0x04
	.zero		1


	//   ....[76]....
        /*0608*/ 	.word	0x000053d0
        /*060c*/ 	.word	0x000000ff
        /*0610*/ 	.word	0x00000020
        /*0614*/ 	.short	0x010b
        /*0616*/ 	.byte	0x04
	.zero		1


	//   ....[77]....
        /*0618*/ 	.word	0x000053e0
        /*061c*/ 	.word	0x000000ff
        /*0620*/ 	.word	0x00000000
        /*0624*/ 	.short	0x0101
        /*0626*/ 	.byte	0x0d
	.zero		1


	//   ....[78]....
        /*0628*/ 	.word	0x00005400
        /*062c*/ 	.word	0x000000ff
        /*0630*/ 	.word	0x00000048
        /*0634*/ 	.short	0x010a
        /*0636*/ 	.byte	0x04
	.zero		1


	//   ....[79]....
        /*0638*/ 	.word	0x00005550
        /*063c*/ 	.word	0x000000ff
        /*0640*/ 	.word	0x00000028
        /*0644*/ 	.short	0x010b
        /*0646*/ 	.byte	0x04
	.zero		1


	//   ....[80]....
        /*0648*/ 	.word	0x00005560
        /*064c*/ 	.word	0x000000ff
        /*0650*/ 	.word	0x00000000
        /*0654*/ 	.short	0x0101
        /*0656*/ 	.byte	0x0e
	.zero		1


	//   ....[81]....
        /*0658*/ 	.word	0x00005580
        /*065c*/ 	.word	0x000000ff
        /*0660*/ 	.word	0x00000050
        /*0664*/ 	.short	0x010a
        /*0666*/ 	.byte	0x04
	.zero		1


	//   ....[82]....
        /*0668*/ 	.word	0x000056d0
        /*066c*/ 	.word	0x000000ff
        /*0670*/ 	.word	0x00000030
        /*0674*/ 	.short	0x010b
        /*0676*/ 	.byte	0x04
	.zero		1


	//   ....[83]....
        /*0678*/ 	.word	0x000056e0
        /*067c*/ 	.word	0x000000ff
        /*0680*/ 	.word	0x00000000
        /*0684*/ 	.short	0x0101
        /*0686*/ 	.byte	0x0f
	.zero		1


	//   ....[84]....
        /*0688*/ 	.word	0x00005700
        /*068c*/ 	.word	0x000000ff
        /*0690*/ 	.word	0x00000058
        /*0694*/ 	.short	0x010a
        /*0696*/ 	.byte	0x04
	.zero		1


	//   ....[85]....
        /*0698*/ 	.word	0x00005860
        /*069c*/ 	.word	0x000000ff
        /*06a0*/ 	.word	0x00000038
        /*06a4*/ 	.short	0x010b
        /*06a6*/ 	.byte	0x04
	.zero		1


	//   ....[86]....
        /*06a8*/ 	.word	0x00005870
        /*06ac*/ 	.word	0x000000ff
        /*06b0*/ 	.word	0x00000000
        /*06b4*/ 	.short	0x0101
        /*06b6*/ 	.byte	0x15
	.zero		1


	//   ....[87]....
        /*06b8*/ 	.word	0x00005890
        /*06bc*/ 	.word	0x000000ff
        /*06c0*/ 	.word	0x00000040
        /*06c4*/ 	.short	0x010a
        /*06c6*/ 	.byte	0x04
	.zero		1


	//   ....[88]....
        /*06c8*/ 	.word	0x000059e0
        /*06cc*/ 	.word	0x000000ff
        /*06d0*/ 	.word	0x00000020
        /*06d4*/ 	.short	0x010b
        /*06d6*/ 	.byte	0x04
	.zero		1


	//   ....[89]....
        /*06d8*/ 	.word	0x000059f0
        /*06dc*/ 	.word	0x000000ff
        /*06e0*/ 	.word	0x00000000
        /*06e4*/ 	.short	0x0101
        /*06e6*/ 	.byte	0x0d
	.zero		1


	//   ....[90]....
        /*06e8*/ 	.word	0x00005a10
        /*06ec*/ 	.word	0x000000ff
        /*06f0*/ 	.word	0x00000048
        /*06f4*/ 	.short	0x010a
        /*06f6*/ 	.byte	0x04
	.zero		1


	//   ....[91]....
        /*06f8*/ 	.word	0x00005b70
        /*06fc*/ 	.word	0x000000ff
        /*0700*/ 	.word	0x00000028
        /*0704*/ 	.short	0x010b
        /*0706*/ 	.byte	0x04
	.zero		1


	//   ....[92]....
        /*0708*/ 	.word	0x00005b80
        /*070c*/ 	.word	0x000000ff
        /*0710*/ 	.word	0x00000000
        /*0714*/ 	.short	0x0101
        /*0716*/ 	.byte	0x0e
	.zero		1


	//   ....[93]....
        /*0718*/ 	.word	0x00005b90
        /*071c*/ 	.word	0x000000ff
        /*0720*/ 	.word	0x00000050
        /*0724*/ 	.short	0x010a
        /*0726*/ 	.byte	0x04
	.zero		1


	//   ....[94]....
        /*0728*/ 	.word	0x00005d30
        /*072c*/ 	.word	0x000000ff
        /*0730*/ 	.word	0x00000030
        /*0734*/ 	.short	0x010b
        /*0736*/ 	.byte	0x04
	.zero		1


	//   ....[95]....
        /*0738*/ 	.word	0x00005da0
        /*073c*/ 	.word	0x000000ff
        /*0740*/ 	.word	0x00000000
        /*0744*/ 	.short	0x0101
        /*0746*/ 	.byte	0x0f
	.zero		1


	//   ....[96]....
        /*0748*/ 	.word	0x00005dd0
        /*074c*/ 	.word	0x000000ff
        /*0750*/ 	.word	0x00000058
        /*0754*/ 	.short	0x010a
        /*0756*/ 	.byte	0x04
	.zero		1


	//   ....[97]....
        /*0758*/ 	.word	0x00005fd0
        /*075c*/ 	.word	0x000000ff
        /*0760*/ 	.word	0x00000038
        /*0764*/ 	.short	0x010b
        /*0766*/ 	.byte	0x04
	.zero		1


	//   ....[98]....
        /*0768*/ 	.word	0x00005ff0
        /*076c*/ 	.word	0x000000ff
        /*0770*/ 	.word	0x00000000
        /*0774*/ 	.short	0x0101
        /*0776*/ 	.byte	0x15
	.zero		1


	//   ....[99]....
        /*0778*/ 	.word	0x00006010
        /*077c*/ 	.word	0x000000ff
        /*0780*/ 	.word	0x00000040
        /*0784*/ 	.short	0x010a
        /*0786*/ 	.byte	0x04
	.zero		1


	//   ....[100]....
        /*0788*/ 	.word	0x00006030
        /*078c*/ 	.word	0x000000ff
        /*0790*/ 	.word	0x00000048
        /*0794*/ 	.short	0x010a
        /*0796*/ 	.byte	0x04
	.zero		1


	//   ....[101]....
        /*0798*/ 	.word	0x00006050
        /*079c*/ 	.word	0x000000ff
        /*07a0*/ 	.word	0x00000050
        /*07a4*/ 	.short	0x010a
        /*07a6*/ 	.byte	0x04
	.zero		1


	//   ....[102]....
        /*07a8*/ 	.word	0x000060a0
        /*07ac*/ 	.word	0x00000002
        /*07b0*/ 	.word	0x00000058
        /*07b4*/ 	.short	0x010a
        /*07b6*/ 	.byte	0xff
	.zero		1


	//   ....[103]....
        /*07b8*/ 	.word	0x000063c0
        /*07bc*/ 	.word	0x00000000
        /*07c0*/ 	.word	0x00000070
        /*07c4*/ 	.short	0x010a
        /*07c6*/ 	.byte	0xff
	.zero		1


	//   ....[104]....
        /*07c8*/ 	.word	0x000064d0
        /*07cc*/ 	.word	0x00000000
        /*07d0*/ 	.word	0x00000000
        /*07d4*/ 	.short	0x0101
        /*07d6*/ 	.byte	0xff
	.zero		1


	//   ....[105]....
        /*07d8*/ 	.word	0x00006f20
        /*07dc*/ 	.word	0x000000ff
        /*07e0*/ 	.word	0x00000020
        /*07e4*/ 	.short	0x010a
        /*07e6*/ 	.byte	0x24
	.zero		1


	//   ....[106]....
        /*07e8*/ 	.word	0x00006f50
        /*07ec*/ 	.word	0x00000057
        /*07f0*/ 	.word	0x00000090
        /*07f4*/ 	.short	0x010a
        /*07f6*/ 	.byte	0xff
	.zero		1


	//   ....[107]....
        /*07f8*/ 	.word	0x00007040
        /*07fc*/ 	.word	0x000000ff
        /*0800*/ 	.word	0x00000020
        /*0804*/ 	.short	0x010a
        /*0806*/ 	.byte	0x24
	.zero		1


	//   ....[108]....
        /*0808*/ 	.word	0x00007130
        /*080c*/ 	.word	0x00000057
        /*0810*/ 	.word	0x00000090
        /*0814*/ 	.short	0x010a
        /*0816*/ 	.byte	0xff
	.zero		1


	//   ....[109]....
        /*0818*/ 	.word	0x00007900
        /*081c*/ 	.word	0x00000000
        /*0820*/ 	.word	0x00000000
        /*0824*/ 	.short	0x0101
        /*0826*/ 	.byte	0xff
	.zero		1


	//   ....[110]....
        /*0828*/ 	.word	0x00007910
        /*082c*/ 	.word	0x00000003
        /*0830*/ 	.word	0x00000020
        /*0834*/ 	.short	0x010a
        /*0836*/ 	.byte	0xff
	.zero		1


	//   ....[111]....
        /*0838*/ 	.word	0x000079f0
        /*083c*/ 	.word	0x00000003
        /*0840*/ 	.word	0x00000020
        /*0844*/ 	.short	0x010a
        /*0846*/ 	.byte	0xff
	.zero		1


	//   ....[112]....
        /*0848*/ 	.word	0x00008250
        /*084c*/ 	.word	0x0000005a
        /*0850*/ 	.word	0x00000000
        /*0854*/ 	.short	0x0101
        /*0856*/ 	.byte	0xff
	.zero		1


	//   ....[113]....
        /*0858*/ 	.word	0x00008270
        /*085c*/ 	.word	0x0000005b
        /*0860*/ 	.word	0x00000020
        /*0864*/ 	.short	0x010a
        /*0866*/ 	.byte	0xff
	.zero		1


	//   ....[114]....
        /*0868*/ 	.word	0x00008340
        /*086c*/ 	.word	0x0000005b
        /*0870*/ 	.word	0x00000020
        /*0874*/ 	.short	0x010a
        /*0876*/ 	.byte	0xff
	.zero		1


	//   ....[115]....
        /*0878*/ 	.word	0x00008ba0
        /*087c*/ 	.word	0x0000005a
        /*0880*/ 	.word	0x00000000
        /*0884*/ 	.short	0x0101
        /*0886*/ 	.byte	0xff
	.zero		1


	//   ....[116]....
        /*0888*/ 	.word	0x00008bc0
        /*088c*/ 	.word	0x0000005b
        /*0890*/ 	.word	0x00000020
        /*0894*/ 	.short	0x010a
        /*0896*/ 	.byte	0xff
	.zero		1


	//   ....[117]....
        /*0898*/ 	.word	0x00008ca0
        /*089c*/ 	.word	0x0000005b
        /*08a0*/ 	.word	0x00000020
        /*08a4*/ 	.short	0x010a
        /*08a6*/ 	.byte	0xff
	.zero		1


	//   ....[118]....
        /*08a8*/ 	.word	0x00009540
        /*08ac*/ 	.word	0x0000005b
        /*08b0*/ 	.word	0x00000000
        /*08b4*/ 	.short	0x0101
        /*08b6*/ 	.byte	0xff
	.zero		1


	//   ....[119]....
        /*08b8*/ 	.word	0x00009560
        /*08bc*/ 	.word	0x0000005c
        /*08c0*/ 	.word	0x00000020
        /*08c4*/ 	.short	0x010a
        /*08c6*/ 	.byte	0xff
	.zero		1


	//   ....[120]....
        /*08c8*/ 	.word	0x00009630
        /*08cc*/ 	.word	0x0000005c
        /*08d0*/ 	.word	0x00000020
        /*08d4*/ 	.short	0x010a
        /*08d6*/ 	.byte	0xff
	.zero		1


	//   ....[121]....
        /*08d8*/ 	.word	0x00009f10
        /*08dc*/ 	.word	0x0000005b
        /*08e0*/ 	.word	0x00000000
        /*08e4*/ 	.short	0x0101
        /*08e6*/ 	.byte	0xff
	.zero		1


	//   ....[122]....
        /*08e8*/ 	.word	0x00009f30
        /*08ec*/ 	.word	0x0000005c
        /*08f0*/ 	.word	0x00000020
        /*08f4*/ 	.short	0x010a
        /*08f6*/ 	.byte	0xff
	.zero		1


	//   ....[123]....
        /*08f8*/ 	.word	0x0000a000
        /*08fc*/ 	.word	0x0000005c
        /*0900*/ 	.word	0x00000020
        /*0904*/ 	.short	0x010a
        /*0906*/ 	.byte	0xff
	.zero		1


	//   ....[124]....
        /*0908*/ 	.word	0x0000a8b0
        /*090c*/ 	.word	0x0000005b
        /*0910*/ 	.word	0x00000000
        /*0914*/ 	.short	0x0101
        /*0916*/ 	.byte	0xff
	.zero		1


	//   ....[125]....
        /*0918*/ 	.word	0x0000a8d0
        /*091c*/ 	.word	0x0000005c
        /*0920*/ 	.word	0x00000020
        /*0924*/ 	.short	0x010a
        /*0926*/ 	.byte	0xff
	.zero		1


	//   ....[126]....
        /*0928*/ 	.word	0x0000a9a0
        /*092c*/ 	.word	0x0000005c
        /*0930*/ 	.word	0x00000020
        /*0934*/ 	.short	0x010a
        /*0936*/ 	.byte	0xff
	.zero		1


	//   ....[127]....
        /*0938*/ 	.word	0x0000b250
        /*093c*/ 	.word	0x0000005b
        /*0940*/ 	.word	0x00000000
        /*0944*/ 	.short	0x0101
        /*0946*/ 	.byte	0xff
	.zero		1


	//   ....[128]....
        /*0948*/ 	.word	0x0000b270
        /*094c*/ 	.word	0x0000005c
        /*0950*/ 	.word	0x00000020
        /*0954*/ 	.short	0x010a
        /*0956*/ 	.byte	0xff
	.zero		1


	//   ....[129]....
        /*0958*/ 	.word	0x0000b340
        /*095c*/ 	.word	0x0000005c
        /*0960*/ 	.word	0x00000020
        /*0964*/ 	.short	0x010a
        /*0966*/ 	.byte	0xff
	.zero		1


	//   ....[130]....
        /*0968*/ 	.word	0x0000b650
        /*096c*/ 	.word	0x00000057
        /*0970*/ 	.word	0x00000000
        /*0974*/ 	.short	0x0101
        /*0976*/ 	.byte	0xff
	.zero		1


	//   ....[131]....
        /*0978*/ 	.word	0x0000bbf0
        /*097c*/ 	.word	0x00000002
        /*0980*/ 	.word	0x00000000
        /*0984*/ 	.short	0x0101
        /*0986*/ 	.byte	0xff
	.zero		1


	//   ....[132]....
        /*0988*/ 	.word	0x0000be60
        /*098c*/ 	.word	0x000000ff
        /*0990*/ 	.word	0x00000000
        /*0994*/ 	.short	0x0101
        /*0996*/ 	.byte	0x04
	.zero		1


	//   ....[133]....
        /*0998*/ 	.word	0x0000be80
        /*099c*/ 	.word	0x00000003
        /*09a0*/ 	.word	0x000000e0
        /*09a4*/ 	.short	0x010a
        /*09a6*/ 	.byte	0xff
	.zero		1


	//   ....[134]....
        /*09a8*/ 	.word	0x0000bee0
        /*09ac*/ 	.word	0x00000002
        /*09b0*/ 	.word	0x00000010
        /*09b4*/ 	.short	0x010a
        /*09b6*/ 	.byte	0xff
	.zero		1


	//   ....[135]....
        /*09b8*/ 	.word	0x0000bf40
        /*09bc*/ 	.word	0x00000002
        /*09c0*/ 	.word	0x00000010
        /*09c4*/ 	.short	0x010a
        /*09c6*/ 	.byte	0xff
	.zero		1


	//   ....[136]....
        /*09c8*/ 	.word	0x0000bf90
        /*09cc*/ 	.word	0x00000002
        /*09d0*/ 	.word	0x00000070
        /*09d4*/ 	.short	0x010a
        /*09d6*/ 	.byte	0xff
	.zero		1


	//   ....[137]....
        /*09d8*/ 	.word	0x0000bff0
        /*09dc*/ 	.word	0x00000000
        /*09e0*/ 	.word	0x00000000
        /*09e4*/ 	.short	0x010a
        /*09e6*/ 	.byte	0xff
	.zero		1


	//   ....[138]....
        /*09e8*/ 	.word	0x0000c040
        /*09ec*/ 	.word	0x00000000
        /*09f0*/ 	.word	0x000000d0
        /*09f4*/ 	.short	0x010a
        /*09f6*/ 	.byte	0xff
	.zero		1


	//   ....[139]....
        /*09f8*/ 	.word	0x0000c0a0
        /*09fc*/ 	.word	0x00000000
        /*0a00*/ 	.word	0x00000080
        /*0a04*/ 	.short	0x010a
        /*0a06*/ 	.byte	0xff
	.zero		1


	//   ....[140]....
        /*0a08*/ 	.word	0x0000c0f0
        /*0a0c*/ 	.word	0x00000000
        /*0a10*/ 	.word	0x00000070
        /*0a14*/ 	.short	0x010a
        /*0a16*/ 	.byte	0xff
	.zero		1


	//   ....[141]....
        /*0a18*/ 	.word	0x0000c150
        /*0a1c*/ 	.word	0x00000000
        /*0a20*/ 	.word	0x00000080
        /*0a24*/ 	.short	0x010a
        /*0a26*/ 	.byte	0xff
	.zero		1


	//   ....[142]....
        /*0a28*/ 	.word	0x0000c1b0
        /*0a2c*/ 	.word	0x00000004
        /*0a30*/ 	.word	0x00000008
        /*0a34*/ 	.short	0x010a
        /*0a36*/ 	.byte	0xff
	.zero		1


	//   ....[143]....
        /*0a38*/ 	.word	0x0000c290
        /*0a3c*/ 	.word	0x00000002
        /*0a40*/ 	.word	0x00000008
        /*0a44*/ 	.short	0x010a
        /*0a46*/ 	.byte	0xff
	.zero		1


	//   ....[144]....
        /*0a48*/ 	.word	0x0000c2e0
        /*0a4c*/ 	.word	0x00000000
        /*0a50*/ 	.word	0x00000070
        /*0a54*/ 	.short	0x010a
        /*0a56*/ 	.byte	0xff
	.zero		1


	//   ....[145]....
        /*0a58*/ 	.word	0x0000c350
        /*0a5c*/ 	.word	0x00000000
        /*0a60*/ 	.word	0x000000b0
        /*0a64*/ 	.short	0x010a
        /*0a66*/ 	.byte	0xff
	.zero		1


	//   ....[146]....
        /*0a68*/ 	.word	0x0000c3b0
        /*0a6c*/ 	.word	0x00000000
        /*0a70*/ 	.word	0x00000000
        /*0a74*/ 	.short	0x010a
        /*0a76*/ 	.byte	0xff
	.zero		1


	//   ....[147]....
        /*0a78*/ 	.word	0x0000c410
        /*0a7c*/ 	.word	0x00000000
        /*0a80*/ 	.word	0x00000000
        /*0a84*/ 	.short	0x010a
        /*0a86*/ 	.byte	0xff
	.zero		1


	//   ....[148]....
        /*0a88*/ 	.word	0x0000c470
        /*0a8c*/ 	.word	0x00000000
        /*0a90*/ 	.word	0x00000000
        /*0a94*/ 	.short	0x010a
        /*0a96*/ 	.byte	0xff
	.zero		1


	//   ....[149]....
        /*0a98*/ 	.word	0x0000c4d0
        /*0a9c*/ 	.word	0x00000000
        /*0aa0*/ 	.word	0x00000000
        /*0aa4*/ 	.short	0x010a
        /*0aa6*/ 	.byte	0xff
	.zero		1


	//   ....[150]....
        /*0aa8*/ 	.word	0x0000c530
        /*0aac*/ 	.word	0x00000000
        /*0ab0*/ 	.word	0x000000f0
        /*0ab4*/ 	.short	0x010a
        /*0ab6*/ 	.byte	0xff
	.zero		1


	//   ....[151]....
        /*0ab8*/ 	.word	0x0000c580
        /*0abc*/ 	.word	0x00000000
        /*0ac0*/ 	.word	0x00000070
        /*0ac4*/ 	.short	0x010a
        /*0ac6*/ 	.byte	0xff
	.zero		1


	//   ....[152]....
        /*0ac8*/ 	.word	0x0000c5e0
        /*0acc*/ 	.word	0x00000000
        /*0ad0*/ 	.word	0x00000068
        /*0ad4*/ 	.short	0x010a
        /*0ad6*/ 	.byte	0xff
	.zero		1


	//   ....[153]....
        /*0ad8*/ 	.word	0x0000c640
        /*0adc*/ 	.word	0x00000003
        /*0ae0*/ 	.word	0x00000040
        /*0ae4*/ 	.short	0x010a
        /*0ae6*/ 	.byte	0xff
	.zero		1


	//   ....[154]....
        /*0ae8*/ 	.word	0x0000c6a0
        /*0aec*/ 	.word	0x00000003
        /*0af0*/ 	.word	0x00000048
        /*0af4*/ 	.short	0x010a
        /*0af6*/ 	.byte	0xff
	.zero		1


	//   ....[155]....
        /*0af8*/ 	.word	0x0000c700
        /*0afc*/ 	.word	0x00000003
        /*0b00*/ 	.word	0x00000050
        /*0b04*/ 	.short	0x010a
        /*0b06*/ 	.byte	0xff
	.zero		1


	//   ....[156]....
        /*0b08*/ 	.word	0x0000c760
        /*0b0c*/ 	.word	0x00000003
        /*0b10*/ 	.word	0x00000058
        /*0b14*/ 	.short	0x010a
        /*0b16*/ 	.byte	0xff
	.zero		1


	//   ....[157]....
        /*0b18*/ 	.word	0x0000c7c0
        /*0b1c*/ 	.word	0x00000003
        /*0b20*/ 	.word	0x00000040
        /*0b24*/ 	.short	0x010a
        /*0b26*/ 	.byte	0xff
	.zero		1


	//   ....[158]....
        /*0b28*/ 	.word	0x0000c820
        /*0b2c*/ 	.word	0x00000003
        /*0b30*/ 	.word	0x00000048
        /*0b34*/ 	.short	0x010a
        /*0b36*/ 	.byte	0xff
	.zero		1


	//   ....[159]....
        /*0b38*/ 	.word	0x0000c880
        /*0b3c*/ 	.word	0x00000003
        /*0b40*/ 	.word	0x00000050
        /*0b44*/ 	.short	0x010a
        /*0b46*/ 	.byte	0xff
	.zero		1


	//   ....[160]....
        /*0b48*/ 	.word	0x0000c8e0
        /*0b4c*/ 	.word	0x00000003
        /*0b50*/ 	.word	0x00000058
        /*0b54*/ 	.short	0x010a
        /*0b56*/ 	.byte	0xff
	.zero		1


	//   ....[161]....
        /*0b58*/ 	.word	0x0000c940
        /*0b5c*/ 	.word	0x00000003
        /*0b60*/ 	.word	0x00000040
        /*0b64*/ 	.short	0x010a
        /*0b66*/ 	.byte	0xff
	.zero		1


	//   ....[162]....
        /*0b68*/ 	.word	0x0000c9a0
        /*0b6c*/ 	.word	0x00000003
        /*0b70*/ 	.word	0x00000048
        /*0b74*/ 	.short	0x010a
        /*0b76*/ 	.byte	0xff
	.zero		1


	//   ....[163]....
        /*0b78*/ 	.word	0x0000ca00
        /*0b7c*/ 	.word	0x00000003
        /*0b80*/ 	.word	0x00000050
        /*0b84*/ 	.short	0x010a
        /*0b86*/ 	.byte	0xff
	.zero		1


	//   ....[164]....
        /*0b88*/ 	.word	0x0000ca50
        /*0b8c*/ 	.word	0x00000000
        /*0b90*/ 	.word	0x00000070
        /*0b94*/ 	.short	0x010a
        /*0b96*/ 	.byte	0xff
	.zero		1


	//   ....[165]....
        /*0b98*/ 	.word	0x0000cab0
        /*0b9c*/ 	.word	0x00000002
        /*0ba0*/ 	.word	0x00000020
        /*0ba4*/ 	.short	0x010a
        /*0ba6*/ 	.byte	0xff
	.zero		1


	//   ....[166]....
        /*0ba8*/ 	.word	0x0000cb00
        /*0bac*/ 	.word	0x00000057
        /*0bb0*/ 	.word	0x00000090
        /*0bb4*/ 	.short	0x010a
        /*0bb6*/ 	.byte	0xff
	.zero		1


	//   ....[167]....
        /*0bb8*/ 	.word	0x0000cb50
        /*0bbc*/ 	.word	0x00000003
        /*0bc0*/ 	.word	0x00000020
        /*0bc4*/ 	.short	0x010a
        /*0bc6*/ 	.byte	0xff
	.zero		1


	//   ....[168]....
        /*0bc8*/ 	.word	0x0000cba0
        /*0bcc*/ 	.word	0x0000005b
        /*0bd0*/ 	.word	0x00000020
        /*0bd4*/ 	.short	0x010a
        /*0bd6*/ 	.byte	0xff
	.zero		1


	//   ....[169]....
        /*0bd8*/ 	.word	0x0000cbf0
        /*0bdc*/ 	.word	0x0000005b
        /*0be0*/ 	.word	0x00000020
        /*0be4*/ 	.short	0x010a
        /*0be6*/ 	.byte	0xff
	.zero		1


	//   ....[170]....
        /*0be8*/ 	.word	0x0000cc40
        /*0bec*/ 	.word	0x0000005c
        /*0bf0*/ 	.word	0x00000020
        /*0bf4*/ 	.short	0x010a
        /*0bf6*/ 	.byte	0xff
	.zero		1


	//   ....[171]....
        /*0bf8*/ 	.word	0x0000cc90
        /*0bfc*/ 	.word	0x0000005c
        /*0c00*/ 	.word	0x00000020
        /*0c04*/ 	.short	0x010a
        /*0c06*/ 	.byte	0xff
	.zero		1


	//   ....[172]....
        /*0c08*/ 	.word	0x0000cce0
        /*0c0c*/ 	.word	0x0000005c
        /*0c10*/ 	.word	0x00000020
        /*0c14*/ 	.short	0x010a
        /*0c16*/ 	.byte	0xff
	.zero		1


	//   ....[173]....
        /*0c18*/ 	.word	0x0000cd30
        /*0c1c*/ 	.word	0x0000005c
        /*0c20*/ 	.word	0x00000020
        /*0c24*/ 	.short	0x010a
        /*0c26*/ 	.byte	0xff
	.zero		1


	//----- nvinfo : EIATTR_NUM_MBARRIERS
	.align		4
.L_47:
        /*0c28*/ 	.byte	0x03, 0x38
        /*0c2a*/ 	.short	0x001f


	//----- nvinfo : EIATTR_EXIT_INSTR_OFFSETS
	.align		4
        /*0c2c*/ 	.byte	0x04, 0x1c
        /*0c2e*/ 	.short	(.L_49 - .L_48)


	//   ....[0]....
.L_48:
        /*0c30*/ 	.word	0x00002bb0


	//   ....[1]....
        /*0c34*/ 	.word	0x000030b0


	//   ....[2]....
        /*0c38*/ 	.word	0x00003110


	//   ....[3]....
        /*0c3c*/ 	.word	0x00004a70


	//   ....[4]....
        /*0c40*/ 	.word	0x000060d0


	//   ....[5]....
        /*0c44*/ 	.word	0x00006110


	//   ....[6]....
        /*0c48*/ 	.word	0x0000bd50


	//   ....[7]....
        /*0c4c*/ 	.word	0x0000bdd0


	//   ....[8]....
        /*0c50*/ 	.word	0x0000be00


	//   ....[9]....
        /*0c54*/ 	.word	0x0000be70


	//----- nvinfo : EIATTR_MAX_THREADS
	.align		4
.L_49:
        /*0c58*/ 	.byte	0x04, 0x05
        /*0c5a*/ 	.short	(.L_51 - .L_50)
.L_50:
        /*0c5c*/ 	.word	0x00000100
        /*0c60*/ 	.word	0x00000001
        /*0c64*/ 	.word	0x00000001


	//----- nvinfo : EIATTR_CRS_STACK_SIZE
	.align		4
.L_51:
        /*0c68*/ 	.byte	0x04, 0x1e
        /*0c6a*/ 	.short	(.L_53 - .L_52)
.L_52:
        /*0c6c*/ 	.word	0x00000000


	//----- nvinfo : EIATTR_CBANK_PARAM_SIZE
	.align		4
.L_53:
        /*0c70*/ 	.byte	0x03, 0x19
        /*0c72*/ 	.short	0x0800


	//----- nvinfo : EIATTR_PARAM_CBANK
	.align		4
        /*0c74*/ 	.byte	0x04, 0x0a
        /*0c76*/ 	.short	(.L_55 - .L_54)
	.align		4
.L_54:
        /*0c78*/ 	.word	index@(.nv.constant0._ZN7cutlass13device_kernelINS_4gemm6kernel13GemmUniversalIN4cute5tupleIJiiiiEEENS1_10collective13CollectiveMmaINS1_35MainloopSm100TmaUmmaWarpSpecializedILi2ELi2ELi4ENS5_IJNS4_1CILi2EEENSA_ILi1EEESC_EEEEENS5_IJNSA_ILi256EEENSA_ILi128EEESG_EEENS_10tfloat32_tENS5_IJlSC_lEEESI_SJ_NS4_8TiledMMAINS4_8MMA_AtomIJNS4_23SM100_MMA_TF32_2x1SM_SSISI_SI_fLi256ELi128ELNS4_4UMMA5MajorE0ELSO_0ELNSN_7ScaleInE0ELSP_0EEEEEENS4_6LayoutINS5_IJSC_SC_SC_EEENS5_IJNSA_ILi0EEESU_SU_EEEEENS5_IJNS4_10UnderscoreESX_SX_EEEEENS4_18SM100_TMA_2SM_LOADENS4_14ComposedLayoutINS4_7SwizzleILi3ELi4ELi3EEENS4_18smem_ptr_flag_bitsILi32EEENSS_INS5_IJNSA_ILi8EEENSA_ILi32EEEEEENS5_IJS17_SC_EEEEEEEvNS4_8identityES10_S1B_vS1C_EENS_8epilogue10collective18CollectiveEpilogueINS1E_23Sm100TmaWarpSpecializedILi4ELi2ELi16ELb1ELb0EEEJNS5_IJSG_SG_SG_EEENS5_IJNSS_ISG_SC_EENSS_INSA_ILi16EEESC_EEEEESI_SJ_SI_SJ_NS1E_6fusion15FusionCallbacksIS1I_NS1O_17LinearCombinationISI_fSI_fLNS_15FloatRoundStyleE2EEES1J_S1N_JEEENS4_5SM1004TMEM4LOAD26SM100_TMEM_LOAD_32dp32b16xENS4_13SM90_TMA_LOADENS11_INS12_ILi2ELi4ELi3EEES15_NSS_INS5_IJS16_S1L_EEENS5_IJS1L_SC_EEEEEEENS4_39AutoVectorizingCopyWithAssumedAlignmentILi128EEENS4_14SM90_TMA_STOREES23_S25_S25_EEEvvEEEEvNT_6ParamsE)
        /*0c7c*/ 	.short	0x0380
        /*0c7e*/ 	.short	0x0800


	//----- nvinfo : EIATTR_SW_WAR
	.align		4
.L_55:
        /*0c80*/ 	.byte	0x04, 0x36
        /*0c82*/ 	.short	(.L_57 - .L_56)
.L_56:
        /*0c84*/ 	.word	0x00000008
.L_57:


//--------------------- .nv.callgraph             --------------------------
	.section	.nv.callgraph,"",@"SHT_CUDA_CALLGRAPH"
	.align	4
	.sectionentsize	8
	.align		4
        /*0000*/ 	.word	0x00000000
	.align		4
        /*0004*/ 	.word	0xffffffff
	.align		4
        /*0008*/ 	.word	index@(_ZN7cutlass13device_kernelINS_4gemm6kernel13GemmUniversalIN4cute5tupleIJiiiiEEENS1_10collective13CollectiveMmaINS1_35MainloopSm100TmaUmmaWarpSpecializedILi2ELi2ELi4ENS5_IJNS4_1CILi2EEENSA_ILi1EEESC_EEEEENS5_IJNSA_ILi256EEENSA_ILi128EEESG_EEENS_10tfloat32_tENS5_IJlSC_lEEESI_SJ_NS4_8TiledMMAINS4_8MMA_AtomIJNS4_23SM100_MMA_TF32_2x1SM_SSISI_SI_fLi256ELi128ELNS4_4UMMA5MajorE0ELSO_0ELNSN_7ScaleInE0ELSP_0EEEEEENS4_6LayoutINS5_IJSC_SC_SC_EEENS5_IJNSA_ILi0EEESU_SU_EEEEENS5_IJNS4_10UnderscoreESX_SX_EEEEENS4_18SM100_TMA_2SM_LOADENS4_14ComposedLayoutINS4_7SwizzleILi3ELi4ELi3EEENS4_18smem_ptr_flag_bitsILi32EEENSS_INS5_IJNSA_ILi8EEENSA_ILi32EEEEEENS5_IJS17_SC_EEEEEEEvNS4_8identityES10_S1B_vS1C_EENS_8epilogue10collective18CollectiveEpilogueINS1E_23Sm100TmaWarpSpecializedILi4ELi2ELi16ELb1ELb0EEEJNS5_IJSG_SG_SG_EEENS5_IJNSS_ISG_SC_EENSS_INSA_ILi16EEESC_EEEEESI_SJ_SI_SJ_NS1E_6fusion15FusionCallbacksIS1I_NS1O_17LinearCombinationISI_fSI_fLNS_15FloatRoundStyleE2EEES1J_S1N_JEEENS4_5SM1004TMEM4LOAD26SM100_TMEM_LOAD_32dp32b16xENS4_13SM90_TMA_LOADENS11_INS12_ILi2ELi4ELi3EEES15_NSS_INS5_IJS16_S1L_EEENS5_IJS1L_SC_EEEEEEENS4_39AutoVectorizingCopyWithAssumedAlignmentILi128EEENS4_14SM90_TMA_STOREES23_S25_S25_EEEvvEEEEvNT_6ParamsE)
	.align		4
        /*000c*/ 	.word	index@(__assertfail)
	.align		4
        /*0010*/ 	.word	0x00000000
	.align		4
        /*0014*/ 	.word	0xfffffffe
	.align		4
        /*0018*/ 	.word	0x00000000
	.align		4
        /*001c*/ 	.word	0xfffffffd
	.align		4
        /*0020*/ 	.word	0x00000000
	.align		4
        /*0024*/ 	.word	0xfffffffc


//--------------------- .nv.constant4             --------------------------
	.section	.nv.constant4,"a",@progbits
	.align	8
	.align		8
.nv.constant4:
        /*0000*/ 	.dword	__assertfail
	.align		8
        /*0008*/ 	.dword	__unnamed_1
	.align		8
        /*0010*/ 	.dword	__unnamed_2
	.align		8
        /*0018*/ 	.dword	_ZN40_INTERNAL_df47590b_4_k_cu_29608a40_290994cuda3std3__45__cpo5beginE
	.align		8
        /*0020*/ 	.dword	_ZN40_INTERNAL_df47590b_4_k_cu_29608a40_290994cuda3std3__45__cpo3endE
	.align		8
        /*0028*/ 	.dword	_ZN40_INTERNAL_df47590b_4_k_cu_29608a40_290994cuda3std3__45__cpo6cbeginE
	.align		8
        /*0030*/ 	.dword	_ZN40_INTERNAL_df47590b_4_k_cu_29608a40_290994cuda3std3__45__cpo4cendE
	.align		8
        /*0038*/ 	.dword	_ZN40_INTERNAL_df47590b_4_k_cu_29608a40_290994cuda3std3__442_GLOBAL__N__df47590b_4_k_cu_29608a40_290996ignoreE
	.align		8
        /*0040*/ 	.dword	_ZN40_INTERNAL_df47590b_4_k_cu_29608a40_290994cuda3std3__419piecewise_constructE
	.align		8
        /*0048*/ 	.dword	_ZN40_INTERNAL_df47590b_4_k_cu_29608a40_290994cuda3std3__48in_placeE
	.align		8
        /*0050*/ 	.dword	_ZN40_INTERNAL_df47590b_4_k_cu_29608a40_290994cuda3std6ranges3__45__cpo4swapE
	.align		8
        /*0058*/ 	.dword	_ZN40_INTERNAL_df47590b_4_k_cu_29608a40_290994cuda3std6ranges3__45__cpo9iter_moveE
	.align		8
        /*0060*/ 	.dword	_ZN40_INTERNAL_df47590b_4_k_cu_29608a40_290994cute7productE
	.align		8
        /*0068*/ 	.dword	_ZN40_INTERNAL_df47590b_4_k_cu_29608a40_290994cute1_E
	.align		8
        /*0070*/ 	.dword	$str$25
	.align		8
        /*0078*/ 	.dword	$str$26
	.align		8
        /*0080*/ 	.dword	$str$27
	.align		8
        /*0088*/ 	.dword	$str$28


//--------------------- .text._ZN7cutlass13device_kernelINS_4gemm6kernel13GemmUniversalIN4cute5tupleIJiiiiEEENS1_10collective13CollectiveMmaINS1_35MainloopSm100TmaUmmaWarpSpecializedILi2ELi2ELi4ENS5_IJNS4_1CILi2EEENSA_ILi1EEESC_EEEEENS5_IJNSA_ILi256EEENSA_ILi128EEESG_EEENS_10tfloat32_tENS5_IJlSC_lEEESI_SJ_NS4_8TiledMMAINS4_8MMA_AtomIJNS4_23SM100_MMA_TF32_2x1SM_SSISI_SI_fLi256ELi128ELNS4_4UMMA5MajorE0ELSO_0ELNSN_7ScaleInE0ELSP_0EEEEEENS4_6LayoutINS5_IJSC_SC_SC_EEENS5_IJNSA_ILi0EEESU_SU_EEEEENS5_IJNS4_10UnderscoreESX_SX_EEEEENS4_18SM100_TMA_2SM_LOADENS4_14ComposedLayoutINS4_7SwizzleILi3ELi4ELi3EEENS4_18smem_ptr_flag_bitsILi32EEENSS_INS5_IJNSA_ILi8EEENSA_ILi32EEEEEENS5_IJS17_SC_EEEEEEEvNS4_8identityES10_S1B_vS1C_EENS_8epilogue10collective18CollectiveEpilogueINS1E_23Sm100TmaWarpSpecializedILi4ELi2ELi16ELb1ELb0EEEJNS5_IJSG_SG_SG_EEENS5_IJNSS_ISG_SC_EENSS_INSA_ILi16EEESC_EEEEESI_SJ_SI_SJ_NS1E_6fusion15FusionCallbacksIS1I_NS1O_17LinearCombinationISI_fSI_fLNS_15FloatRoundStyleE2EEES1J_S1N_JEEENS4_5SM1004TMEM4LOAD26SM100_TMEM_LOAD_32dp32b16xENS4_13SM90_TMA_LOADENS11_INS12_ILi2ELi4ELi3EEES15_NSS_INS5_IJS16_S1L_EEENS5_IJS1L_SC_EEEEEEENS4_39AutoVectorizingCopyWithAssumedAlignmentILi128EEENS4_14SM90_TMA_STOREES23_S25_S25_EEEvvEEEEvNT_6ParamsE --------------------------
	.section	.text._ZN7cutlass13device_kernelINS_4gemm6kernel13GemmUniversalIN4cute5tupleIJiiiiEEENS1_10collective13CollectiveMmaINS1_35MainloopSm100TmaUmmaWarpSpecializedILi2ELi2ELi4ENS5_IJNS4_1CILi2EEENSA_ILi1EEESC_EEEEENS5_IJNSA_ILi256EEENSA_ILi128EEESG_EEENS_10tfloat32_tENS5_IJlSC_lEEESI_SJ_NS4_8TiledMMAINS4_8MMA_AtomIJNS4_23SM100_MMA_TF32_2x1SM_SSISI_SI_fLi256ELi128ELNS4_4UMMA5MajorE0ELSO_0ELNSN_7ScaleInE0ELSP_0EEEEEENS4_6LayoutINS5_IJSC_SC_SC_EEENS5_IJNSA_ILi0EEESU_SU_EEEEENS5_IJNS4_10UnderscoreESX_SX_EEEEENS4_18SM100_TMA_2SM_LOADENS4_14ComposedLayoutINS4_7SwizzleILi3ELi4ELi3EEENS4_18smem_ptr_flag_bitsILi32EEENSS_INS5_IJNSA_ILi8EEENSA_ILi32EEEEEENS5_IJS17_SC_EEEEEEEvNS4_8identityES10_S1B_vS1C_EENS_8epilogue10collective18CollectiveEpilogueINS1E_23Sm100TmaWarpSpecializedILi4ELi2ELi16ELb1ELb0EEEJNS5_IJSG_SG_SG_EEENS5_IJNSS_ISG_SC_EENSS_INSA_ILi16EEESC_EEEEESI_SJ_SI_SJ_NS1E_6fusion15FusionCallbacksIS1I_NS1O_17LinearCombinationISI_fSI_fLNS_15FloatRoundStyleE2EEES1J_S1N_JEEENS4_5SM1004TMEM4LOAD26SM100_TMEM_LOAD_32dp32b16xENS4_13SM90_TMA_LOADENS11_INS12_ILi2ELi4ELi3EEES15_NSS_INS5_IJS16_S1L_EEENS5_IJS1L_SC_EEEEEEENS4_39AutoVectorizingCopyWithAssumedAlignmentILi128EEENS4_14SM90_TMA_STOREES23_S25_S25_EEEvvEEEEvNT_6ParamsE,"ax",@progbits
	.align	128
.text._ZN7cutlass13device_kernelINS_4gemm6kernel13GemmUniversalIN4cute5tupleIJiiiiEEENS1_10collective13CollectiveMmaINS1_35MainloopSm100TmaUmmaWarpSpecializedILi2ELi2ELi4ENS5_IJNS4_1CILi2EEENSA_ILi1EEESC_EEEEENS5_IJNSA_ILi256EEENSA_ILi128EEESG_EEENS_10tfloat32_tENS5_IJlSC_lEEESI_SJ_NS4_8TiledMMAINS4_8MMA_AtomIJNS4_23SM100_MMA_TF32_2x1SM_SSISI_SI_fLi256ELi128ELNS4_4UMMA5MajorE0ELSO_0ELNSN_7ScaleInE0ELSP_0EEEEEENS4_6LayoutINS5_IJSC_SC_SC_EEENS5_IJNSA_ILi0EEESU_SU_EEEEENS5_IJNS4_10UnderscoreESX_SX_EEEEENS4_18SM100_TMA_2SM_LOADENS4_14ComposedLayoutINS4_7SwizzleILi3ELi4ELi3EEENS4_18smem_ptr_flag_bitsILi32EEENSS_INS5_IJNSA_ILi8EEENSA_ILi32EEEEEENS5_IJS17_SC_EEEEEEEvNS4_8identityES10_S1B_vS1C_EENS_8epilogue10collective18CollectiveEpilogueINS1E_23Sm100TmaWarpSpecializedILi4ELi2ELi16ELb1ELb0EEEJNS5_IJSG_SG_SG_EEENS5_IJNSS_ISG_SC_EENSS_INSA_ILi16EEESC_EEEEESI_SJ_SI_SJ_NS1E_6fusion15FusionCallbacksIS1I_NS1O_17LinearCombinationISI_fSI_fLNS_15FloatRoundStyleE2EEES1J_S1N_JEEENS4_5SM1004TMEM4LOAD26SM100_TMEM_LOAD_32dp32b16xENS4_13SM90_TMA_LOADENS11_INS12_ILi2ELi4ELi3EEES15_NSS_INS5_IJS16_S1L_EEENS5_IJS1L_SC_EEEEEEENS4_39AutoVectorizingCopyWithAssumedAlignmentILi128EEENS4_14SM90_TMA_STOREES23_S25_S25_EEEvvEEEEvNT_6ParamsE:
        .type           _ZN7cutlass13device_kernelINS_4gemm6kernel13GemmUniversalIN4cute5tupleIJiiiiEEENS1_10collective13CollectiveMmaINS1_35MainloopSm100TmaUmmaWarpSpecializedILi2ELi2ELi4ENS5_IJNS4_1CILi2EEENSA_ILi1EEESC_EEEEENS5_IJNSA_ILi256EEENSA_ILi128EEESG_EEENS_10tfloat32_tENS5_IJlSC_lEEESI_SJ_NS4_8TiledMMAINS4_8MMA_AtomIJNS4_23SM100_MMA_TF32_2x1SM_SSISI_SI_fLi256ELi128ELNS4_4UMMA5MajorE0ELSO_0ELNSN_7ScaleInE0ELSP_0EEEEEENS4_6LayoutINS5_IJSC_SC_SC_EEENS5_IJNSA_ILi0EEESU_SU_EEEEENS5_IJNS4_10UnderscoreESX_SX_EEEEENS4_18SM100_TMA_2SM_LOADENS4_14ComposedLayoutINS4_7SwizzleILi3ELi4ELi3EEENS4_18smem_ptr_flag_bitsILi32EEENSS_INS5_IJNSA_ILi8EEENSA_ILi32EEEEEENS5_IJS17_SC_EEEEEEEvNS4_8identityES10_S1B_vS1C_EENS_8epilogue10collective18CollectiveEpilogueINS1E_23Sm100TmaWarpSpecializedILi4ELi2ELi16ELb1ELb0EEEJNS5_IJSG_SG_SG_EEENS5_IJNSS_ISG_SC_EENSS_INSA_ILi16EEESC_EEEEESI_SJ_SI_SJ_NS1E_6fusion15FusionCallbacksIS1I_NS1O_17LinearCombinationISI_fSI_fLNS_15FloatRoundStyleE2EEES1J_S1N_JEEENS4_5SM1004TMEM4LOAD26SM100_TMEM_LOAD_32dp32b16xENS4_13SM90_TMA_LOADENS11_INS12_ILi2ELi4ELi3EEES15_NSS_INS5_IJS16_S1L_EEENS5_IJS1L_SC_EEEEEEENS4_39AutoVectorizingCopyWithAssumedAlignmentILi128EEENS4_14SM90_TMA_STOREES23_S25_S25_EEEvvEEEEvNT_6ParamsE,@function
        .size           _ZN7cutlass13device_kernelINS_4gemm6kernel13GemmUniversalIN4cute5tupleIJiiiiEEENS1_10collective13CollectiveMmaINS1_35MainloopSm100TmaUmmaWarpSpecializedILi2ELi2ELi4ENS5_IJNS4_1CILi2EEENSA_ILi1EEESC_EEEEENS5_IJNSA_ILi256EEENSA_ILi128EEESG_EEENS_10tfloat32_tENS5_IJlSC_lEEESI_SJ_NS4_8TiledMMAINS4_8MMA_AtomIJNS4_23SM100_MMA_TF32_2x1SM_SSISI_SI_fLi256ELi128ELNS4_4UMMA5MajorE0ELSO_0ELNSN_7ScaleInE0ELSP_0EEEEEENS4_6LayoutINS5_IJSC_SC_SC_EEENS5_IJNSA_ILi0EEESU_SU_EEEEENS5_IJNS4_10UnderscoreESX_SX_EEEEENS4_18SM100_TMA_2SM_LOADENS4_14ComposedLayoutINS4_7SwizzleILi3ELi4ELi3EEENS4_18smem_ptr_flag_bitsILi32EEENSS_INS5_IJNSA_ILi8EEENSA_ILi32EEEEEENS5_IJS17_SC_EEEEEEEvNS4_8identityES10_S1B_vS1C_EENS_8epilogue10collective18CollectiveEpilogueINS1E_23Sm100TmaWarpSpecializedILi4ELi2ELi16ELb1ELb0EEEJNS5_IJSG_SG_SG_EEENS5_IJNSS_ISG_SC_EENSS_INSA_ILi16EEESC_EEEEESI_SJ_SI_SJ_NS1E_6fusion15FusionCallbacksIS1I_NS1O_17LinearCombinationISI_fSI_fLNS_15FloatRoundStyleE2EEES1J_S1N_JEEENS4_5SM1004TMEM4LOAD26SM100_TMEM_LOAD_32dp32b16xENS4_13SM90_TMA_LOADENS11_INS12_ILi2ELi4ELi3EEES15_NSS_INS5_IJS16_S1L_EEENS5_IJS1L_SC_EEEEEEENS4_39AutoVectorizingCopyWithAssumedAlignmentILi128EEENS4_14SM90_TMA_STOREES23_S25_S25_EEEvvEEEEvNT_6ParamsE,(.L_x_239 - _ZN7cutlass13device_kernelINS_4gemm6kernel13GemmUniversalIN4cute5tupleIJiiiiEEENS1_10collective13CollectiveMmaINS1_35MainloopSm100TmaUmmaWarpSpecializedILi2ELi2ELi4ENS5_IJNS4_1CILi2EEENSA_ILi1EEESC_EEEEENS5_IJNSA_ILi256EEENSA_ILi128EEESG_EEENS_10tfloat32_tENS5_IJlSC_lEEESI_SJ_NS4_8TiledMMAINS4_8MMA_AtomIJNS4_23SM100_MMA_TF32_2x1SM_SSISI_SI_fLi256ELi128ELNS4_4UMMA5MajorE0ELSO_0ELNSN_7ScaleInE0ELSP_0EEEEEENS4_6LayoutINS5_IJSC_SC_SC_EEENS5_IJNSA_ILi0EEESU_SU_EEEEENS5_IJNS4_10UnderscoreESX_SX_EEEEENS4_18SM100_TMA_2SM_LOADENS4_14ComposedLayoutINS4_7SwizzleILi3ELi4ELi3EEENS4_18smem_ptr_flag_bitsILi32EEENSS_INS5_IJNSA_ILi8EEENSA_ILi32EEEEEENS5_IJS17_SC_EEEEEEEvNS4_8identityES10_S1B_vS1C_EENS_8epilogue10collective18CollectiveEpilogueINS1E_23Sm100TmaWarpSpecializedILi4ELi2ELi16ELb1ELb0EEEJNS5_IJSG_SG_SG_EEENS5_IJNSS_ISG_SC_EENSS_INSA_ILi16EEESC_EEEEESI_SJ_SI_SJ_NS1E_6fusion15FusionCallbacksIS1I_NS1O_17LinearCombinationISI_fSI_fLNS_15FloatRoundStyleE2EEES1J_S1N_JEEENS4_5SM1004TMEM4LOAD26SM100_TMEM_LOAD_32dp32b16xENS4_13SM90_TMA_LOADENS11_INS12_ILi2ELi4ELi3EEES15_NSS_INS5_IJS16_S1L_EEENS5_IJS1L_SC_EEEEEEENS4_39AutoVectorizingCopyWithAssumedAlignmentILi128EEENS4_14SM90_TMA_STOREES23_S25_S25_EEEvvEEEEvNT_6ParamsE)
        .other          _ZN7cutlass13device_kernelINS_4gemm6kernel13GemmUniversalIN4cute5tupleIJiiiiEEENS1_10collective13CollectiveMmaINS1_35MainloopSm100TmaUmmaWarpSpecializedILi2ELi2ELi4ENS5_IJNS4_1CILi2EEENSA_ILi1EEESC_EEEEENS5_IJNSA_ILi256EEENSA_ILi128EEESG_EEENS_10tfloat32_tENS5_IJlSC_lEEESI_SJ_NS4_8TiledMMAINS4_8MMA_AtomIJNS4_23SM100_MMA_TF32_2x1SM_SSISI_SI_fLi256ELi128ELNS4_4UMMA5MajorE0ELSO_0ELNSN_7ScaleInE0ELSP_0EEEEEENS4_6LayoutINS5_IJSC_SC_SC_EEENS5_IJNSA_ILi0EEESU_SU_EEEEENS5_IJNS4_10UnderscoreESX_SX_EEEEENS4_18SM100_TMA_2SM_LOADENS4_14ComposedLayoutINS4_7SwizzleILi3ELi4ELi3EEENS4_18smem_ptr_flag_bitsILi32EEENSS_INS5_IJNSA_ILi8EEENSA_ILi32EEEEEENS5_IJS17_SC_EEEEEEEvNS4_8identityES10_S1B_vS1C_EENS_8epilogue10collective18CollectiveEpilogueINS1E_23Sm100TmaWarpSpecializedILi4ELi2ELi16ELb1ELb0EEEJNS5_IJSG_SG_SG_EEENS5_IJNSS_ISG_SC_EENSS_INSA_ILi16EEESC_EEEEESI_SJ_SI_SJ_NS1E_6fusion15FusionCallbacksIS1I_NS1O_17LinearCombinationISI_fSI_fLNS_15FloatRoundStyleE2EEES1J_S1N_JEEENS4_5SM1004TMEM4LOAD26SM100_TMEM_LOAD_32dp32b16xENS4_13SM90_TMA_LOADENS11_INS12_ILi2ELi4ELi3EEES15_NSS_INS5_IJS16_S1L_EEENS5_IJS1L_SC_EEEEEEENS4_39AutoVectorizingCopyWithAssumedAlignmentILi128EEENS4_14SM90_TMA_STOREES23_S25_S25_EEEvvEEEEvNT_6ParamsE,@"STO_CUDA_ENTRY STV_DEFAULT"
_ZN7cutlass13device_kernelINS_4gemm6kernel13GemmUniversalIN4cute5tupleIJiiiiEEENS1_10collective13CollectiveMmaINS1_35MainloopSm100TmaUmmaWarpSpecializedILi2ELi2ELi4ENS5_IJNS4_1CILi2EEENSA_ILi1EEESC_EEEEENS5_IJNSA_ILi256EEENSA_ILi128EEESG_EEENS_10tfloat32_tENS5_IJlSC_lEEESI_SJ_NS4_8TiledMMAINS4_8MMA_AtomIJNS4_23SM100_MMA_TF32_2x1SM_SSISI_SI_fLi256ELi128ELNS4_4UMMA5MajorE0ELSO_0ELNSN_7ScaleInE0ELSP_0EEEEEENS4_6LayoutINS5_IJSC_SC_SC_EEENS5_IJNSA_ILi0EEESU_SU_EEEEENS5_IJNS4_10UnderscoreESX_SX_EEEEENS4_18SM100_TMA_2SM_LOADENS4_14ComposedLayoutINS4_7SwizzleILi3ELi4ELi3EEENS4_18smem_ptr_flag_bitsILi32EEENSS_INS5_IJNSA_ILi8EEENSA_ILi32EEEEEENS5_IJS17_SC_EEEEEEEvNS4_8identityES10_S1B_vS1C_EENS_8epilogue10collective18CollectiveEpilogueINS1E_23Sm100TmaWarpSpecializedILi4ELi2ELi16ELb1ELb0EEEJNS5_IJSG_SG_SG_EEENS5_IJNSS_ISG_SC_EENSS_INSA_ILi16EEESC_EEEEESI_SJ_SI_SJ_NS1E_6fusion15FusionCallbacksIS1I_NS1O_17LinearCombinationISI_fSI_fLNS_15FloatRoundStyleE2EEES1J_S1N_JEEENS4_5SM1004TMEM4LOAD26SM100_TMEM_LOAD_32dp32b16xENS4_13SM90_TMA_LOADENS11_INS12_ILi2ELi4ELi3EEES15_NSS_INS5_IJS16_S1L_EEENS5_IJS1L_SC_EEEEEEENS4_39AutoVectorizingCopyWithAssumedAlignmentILi128EEENS4_14SM90_TMA_STOREES23_S25_S25_EEEvvEEEEvNT_6ParamsE:
[----:B------:R-:W1:Y:S01]  /*0000*/  LDC R1, c[0x0][0x37c] ;  /* 0x0000df00ff017b82 */ /* 0x000e620000000800 */
[----:B------:R-:W2:Y:S01]  /*0010*/  S2R R80, SR_TID.X ;  /* 0x0000000000507919 */ /* 0x000ea20000002100 */
[----:B------:R-:W3:Y:S06]  /*0020*/  LDCU.64 UR8, c[0x0][0x890] ;  /* 0x00011200ff0877ac */ /* 0x000eec0008000a00 */
[----:B------:R-:W4:Y:S01]  /*0030*/  S2UR UR46, SR_CgaCtaId ;  /* 0x00000000002e79c3 */ /* 0x000f220000008800 */
[----:B------:R-:W-:Y:S02]  /*0040*/  PRMT R67, RZ, 0x7610, R67 ;  /* 0x00007610ff437816 */ /* 0x000fe40000000043 */
[----:B------:R-:W-:Y:S01]  /*0050*/  ELECT P1, URZ, PT ;  /* 0x0000000000ff782f */ /* 0x000fe20003820000 */
[----:B------:R-:W1:Y:S01]  /*0060*/  LDCU.64 UR52, c[0x0][0x358] ;  /* 0x00006b00ff3477ac */ /* 0x000e620008000a00 */
[----:B---3--:R-:W-:-:S04]  /*0070*/  UISETP.NE.U32.AND UP0, UPT, UR8, URZ, UPT ;  /* 0x000000ff0800728c */ /* 0x008fc8000bf05070 */
[----:B------:R-:W-:Y:S02]  /*0080*/  UISETP.NE.AND.EX UP0, UPT, UR9, URZ, UPT, UP0 ;  /* 0x000000ff0900728c */ /* 0x000fe4000bf05300 */
[----:B----4-:R-:W-:Y:S02]  /*0090*/  ULOP3.LUT UR5, UR46, 0x1, URZ, 0xc0, !UPT ;  /* 0x000000012e057892 */ /* 0x010fe4000f8ec0ff */
[----:B------:R-:W-:Y:S01]  /*00a0*/  ULOP3.LUT UR4, UR46, 0x1, URZ, 0x3c, !UPT ;  /* 0x000000012e047892 */ /* 0x000fe2000f8e3cff */
[----:B--2---:R-:W-:-:S03]  /*00b0*/  SHF.R.U32.HI R72, RZ, 0x5, R80 ;  /* 0x00000005ff487819 */ /* 0x004fc60000011650 */
[----:B------:R-:W-:Y:S02]  /*00c0*/  IMAD.U32 R12, RZ, RZ, UR5 ;  /* 0x00000005ff0c7e24 */ /* 0x000fe4000f8e00ff */
[----:B------:R-:W-:Y:S01]  /*00d0*/  IMAD.U32 R9, RZ, RZ, UR4 ;  /* 0x00000004ff097e24 */ /* 0x000fe2000f8e00ff */
[----:B------:R-:W2:Y:S02]  /*00e0*/  SHFL.IDX PT, R0, R72, RZ, 0x1f ;  /* 0x00001fff48007589 */ /* 0x000ea400000e0000 */
[----:B--2---:R-:W-:Y:S01]  /*00f0*/  R2UR UR10, R0 ;  /* 0x00000000000a72ca */ /* 0x004fe200000e0000 */
[----:B-1----:R-:W-:-:S14]  /*0100*/  BRA.U UP0, `(.L_x_0) ;  /* 0x00000001002c7547 */ /* 0x002fdc000b800000 */
[----:B------:R-:W1:Y:S02]  /*0110*/  LDCU.64 UR4, c[0x0][0x888] ;  /* 0x00011100ff0477ac */ /* 0x000e640008000a00 */
[----:B-1----:R-:W-:-:S04]  /*0120*/  UISETP.NE.U32.AND UP0, UPT, UR4, URZ, UPT ;  /* 0x000000ff0400728c */ /* 0x002fc8000bf05070 */
[----:B------:R-:W-:-:S09]  /*0130*/  UISETP.NE.AND.EX UP0, UPT, UR5, URZ, UPT, UP0 ;  /* 0x000000ff0500728c */ /* 0x000fd2000bf05300 */
[----:B------:R-:W-:Y:S05]  /*0140*/  BRA.U !UP0, `(.L_x_1) ;  /* 0x0000000108107547 */ /* 0x000fea000b800000 */
[----:B------:R-:W1:Y:S02]  /*0150*/  LDC.64 R2, c[0x0][0x888] ;  /* 0x00022200ff027b82 */ /* 0x000e640000000a00 */
[----:B-1----:R1:W5:Y:S01]  /*0160*/  LDG.E R35, desc[UR52][R2.64] ;  /* 0x0000003402237981 */ /* 0x002362000c1e1900 */
[----:B------:R-:W-:Y:S01]  /*0170*/  HFMA2 R67, -RZ, RZ, 0, 5.9604644775390625e-08 ;  /* 0x00000001ff437431 */ /* 0x000fe200000001ff */
[----:B------:R-:W-:Y:S05]  /*0180*/  BRA `(.L_x_0) ;  /* 0x00000000000c7947 */ /* 0x000fea0003800000 */
.L_x_1:
[----:B------:R-:W1:Y:S01]  /*0190*/  LDCU UR4, c[0x0][0x880] ;  /* 0x00011000ff0477ac */ /* 0x000e620008000800 */
[----:B------:R-:W-:Y:S01]  /*01a0*/  HFMA2 R67, -RZ, RZ, 0, 5.9604644775390625e-08 ;  /* 0x00000001ff437431 */ /* 0x000fe200000001ff */
[----:B-1----:R-:W-:-:S07]  /*01b0*/  MOV R35, UR4 ;  /* 0x0000000400237c02 */ /* 0x002fce0008000f00 */
.L_x_0:
[----:B------:R-:W2:Y:S02]  /*01c0*/  LDCU.64 UR4, c[0x0][0x8b0] ;  /* 0x00011600ff0477ac */ /* 0x000ea40008000a00 */
[----:B--2---:R-:W-:-:S04]  /*01d0*/  UISETP.NE.U32.AND UP0, UPT, UR4, URZ, UPT ;  /* 0x000000ff0400728c */ /* 0x004fc8000bf05070 */
[----:B------:R-:W-:-:S09]  /*01e0*/  UISETP.NE.AND.EX UP0, UPT, UR5, URZ, UPT, UP0 ;  /* 0x000000ff0500728c */ /* 0x000fd2000bf05300 */
[----:B------:R-:W-:Y:S05]  /*01f0*/  BRA.U UP0, `(.L_x_2) ;  /* 0x0000000100247547 */ /* 0x000fea000b800000 */
[----:B------:R-:W2:Y:S02]  /*0200*/  LDCU.64 UR4, c[0x0][0x8a8] ;  /* 0x00011500ff0477ac */ /* 0x000ea40008000a00 */
[----:B--2---:R-:W-:-:S04]  /*0210*/  UISETP.NE.U32.AND UP0, UPT, UR4, URZ, UPT ;  /* 0x000000ff0400728c */ /* 0x004fc8000bf05070 */
[----:B------:R-:W-:-:S09]  /*0220*/  UISETP.NE.AND.EX UP0, UPT, UR5, URZ, UPT, UP0 ;  /* 0x000000ff0500728c */ /* 0x000fd2000bf05300 */
[----:B------:R-:W-:Y:S05]  /*0230*/  BRA.U !UP0, `(.L_x_3) ;  /* 0x00000001080c7547 */ /* 0x000fea000b800000 */
[----:B------:R-:W2:Y:S02]  /*0240*/  LDC.64 R32, c[0x0][0x8a8] ;  /* 0x00022a00ff207b82 */ /* 0x000ea40000000a00 */
[----:B--2---:R2:W5:Y:S01]  /*0250*/  LDG.E R32, desc[UR52][R32.64] ;  /* 0x0000003420207981 */ /* 0x004562000c1e1900 */
[----:B------:R-:W-:Y:S05]  /*0260*/  BRA `(.L_x_2) ;  /* 0x0000000000087947 */ /* 0x000fea0003800000 */
.L_x_3:
[----:B------:R-:W2:Y:S02]  /*0270*/  LDCU UR4, c[0x0][0x8a0] ;  /* 0x00011400ff0477ac */ /* 0x000ea40008000800 */
[----:B--2---:R-:W-:Y:S02]  /*0280*/  MOV R32, UR4 ;  /* 0x0000000400207c02 */ /* 0x004fe40008000f00 */
.L_x_2:
[----:B------:R-:W-:Y:S01]  /*0290*/  IMAD.U32 R0, RZ, RZ, UR10 ;  /* 0x0000000aff007e24 */ /* 0x000fe2000f8e00ff */
[----:B------:R-:W-:Y:S04]  /*02a0*/  BSSY.RECONVERGENT B0, `(.L_x_4) ;  /* 0x000000c000007945 */ /* 0x000fe80003800200 */
[C---:B------:R-:W-:Y:S02]  /*02b0*/  ISETP.NE.OR P2, PT, R0.reuse, 0x1, !P1 ;  /* 0x000000010000780c */ /* 0x040fe40004f45670 */
[----:B------:R-:W-:-:S11]  /*02c0*/  ISETP.NE.OR P0, PT, R0, 0x3, !P1 ;  /* 0x000000030000780c */ /* 0x000fd60004f05670 */
[----:B------:R-:W-:Y:S05]  /*02d0*/  @P2 BRA `(.L_x_5) ;  /* 0x0000000000202947 */ /* 0x000fea0003800000 */
[----:B------:R-:W3:Y:S02]  /*02e0*/  LDCU.64 UR4, c[0x0][0x348] ;  /* 0x00006900ff0477ac */ /* 0x000ee40008000a00 */
[----:B---3--:R-:W-:Y:S02]  /*02f0*/  UIADD3 UR6, UP1, UPT, UR4, 0x80, URZ ;  /* 0x0000008004067890 */ /* 0x008fe4000ff3e0ff */
[----:B------:R-:W-:Y:S02]  /*0300*/  UIADD3 UR4, UP0, UPT, UR4, 0x180, URZ ;  /* 0x0000018004047890 */ /* 0x000fe4000ff1e0ff */
[----:B------:R-:W-:Y:S02]  /*0310*/  UIADD3.X UR7, UPT, UPT, URZ, UR5, URZ, UP1, !UPT ;  /* 0x00000005ff077290 */ /* 0x000fe40008ffe4ff */
[----:B------:R-:W-:-:S07]  /*0320*/  UIADD3.X UR5, UPT, UPT, URZ, UR5, URZ, UP0, !UPT ;  /* 0x00000005ff057290 */ /* 0x000fce00087fe4ff */
[----:B------:R3:W-:Y:S02]  /*0330*/  UTMACCTL.PF [UR6] ;  /* 0x00000000060079b9 */ /* 0x0007e40008040000 */
[----:B------:R3:W-:Y:S02]  /*0340*/  UTMACCTL.PF [UR4] ;  /* 0x00000000040079b9 */ /* 0x0007e40008040000 */
[----:B---3--:R-:W-:Y:S01]  /*0350*/  NOP ;  /* 0x0000000000007918 */ /* 0x008fe20000000000 */
.L_x_5:
[----:B------:R-:W-:Y:S05]  /*0360*/  BSYNC.RECONVERGENT B0 ;  /* 0x0000000000007941 */ /* 0x000fea0003800200 */
.L_x_4:
[----:B------:R-:W-:Y:S04]  /*0370*/  BSSY.RECONVERGENT B0, `(.L_x_6) ;  /* 0x000000a000007945 */ /* 0x000fe80003800200 */
        /* <DEDUP_REMOVED lines=9> */
.L_x_7:
[----:B------:R-:W-:Y:S05]  /*0410*/  BSYNC.RECONVERGENT B0 ;  /* 0x0000000000007941 */ /* 0x000fea0003800200 */
.L_x_6:
[----:B------:R-:W3:Y:S01]  /*0420*/  LDCU.64 UR4, c[0x0][0x888] ;  /* 0x00011100ff0477ac */ /* 0x000ee20008000a00 */
[----:B------:R-:W-:Y:S02]  /*0430*/  UISETP.EQ.U32.AND UP1, UPT, UR8, URZ, UPT ;  /* 0x000000ff0800728c */ /* 0x000fe4000bf22070 */
[----:B------:R-:W-:Y:S02]  /*0440*/  UPLOP3.LUT UP5, UPT, UPT, UPT, UPT, 0x80, 0x8 ;  /* 0x000000000008789c */ /* 0x000fe40003faf070 */
[----:B---3--:R-:W-:-:S04]  /*0450*/  UISETP.NE.U32.AND UP0, UPT, UR4, URZ, UPT ;  /* 0x000000ff0400728c */ /* 0x008fc8000bf05070 */
[----:B------:R-:W-:-:S04]  /*0460*/  UISETP.NE.AND.EX UP0, UPT, UR5, URZ, UPT, UP0 ;  /* 0x000000ff0500728c */ /* 0x000fc8000bf05300 */
[----:B------:R-:W-:-:S04]  /*0470*/  UISETP.EQ.OR.EX UP2, UPT, UR9, URZ, !UP0, UP1 ;  /* 0x000000ff0900728c */ /* 0x000fc8000c742710 */
[----:B------:R-:W-:-:S05]  /*0480*/  UP2UR UR47, UPR, URZ, 0x4 ;  /* 0x00000004ff2f7883 */ /* 0x000fca0008000000 */
[----:B------:R-:W-:Y:S07]  /*0490*/  BRA.U !UP2, `(.L_x_8) ;  /* 0x000000010a207547 */ /* 0x000fee000b800000 */
[----:B------:R-:W-:Y:S01]  /*04a0*/  UISETP.NE.U32.AND UP2, UPT, UR8, URZ, UPT ;  /* 0x000000ff0800728c */ /* 0x000fe2000bf45070 */
[----:B-----5:R-:W-:Y:S01]  /*04b0*/  FSETP.NEU.AND P0, PT, R35, RZ, PT ;  /* 0x000000ff2300720b */ /* 0x020fe20003f0d000 */
[----:B------:R-:W-:Y:S02]  /*04c0*/  USEL UR4, URZ, 0xffffffff, UP0 ;  /* 0xffffffffff047887 */ /* 0x000fe40008000000 */
[----:B------:R-:W-:-:S10]  /*04d0*/  UISETP.NE.AND.EX UP2, UPT, UR9, URZ, UPT, UP2 ;  /* 0x000000ff0900728c */ /* 0x000fd4000bf45320 */
[----:B------:R-:W-:Y:S01]  /*04e0*/  VOTEU.ANY UP1, P0 ;  /* 0x0000000000ff7886 */ /* 0x000fe20000020100 */
[----:B------:R-:W-:-:S04]  /*04f0*/  @!UP2 USEL UR4, URZ, 0xffffffff, UP1 ;  /* 0xffffffffff04a887 */ /* 0x000fc80008800000 */
[----:B------:R-:W-:-:S04]  /*0500*/  ULOP3.LUT UR4, UR4, 0x1, URZ, 0xc0, !UPT ;  /* 0x0000000104047892 */ /* 0x000fc8000f8ec0ff */
[----:B------:R-:W-:-:S11]  /*0510*/  UISETP.NE.U32.AND UP5, UPT, UR4, 0x1, UPT ;  /* 0x000000010400788c */ /* 0x000fd6000bfa5070 */
.L_x_8:
[----:B------:R-:W3:Y:S01]  /*0520*/  SHFL.IDX PT, R0, R72, RZ, 0x1f ;  /* 0x00001fff48007589 */ /* 0x000ee200000e0000 */
[----:B------:R-:W-:Y:S01]  /*0530*/  R2UR UR4, R12 ;  /* 0x000000000c0472ca */ /* 0x000fe200000e0000 */
[----:B------:R-:W-:-:S04]  /*0540*/  UISETP.NE.AND UP1, UPT, UR10, 0x2, UPT ;  /* 0x000000020a00788c */ /* 0x000fc8000bf25270 */
[----:B------:R-:W-:-:S08]  /*0550*/  USEL UR37, URZ, 0x1, UP1 ;  /* 0x00000001ff257887 */ /* 0x000fd00008800000 */
[----:B------:R-:W-:-:S06]  /*0560*/  UISETP.EQ.AND UP2, UPT, UR4, URZ, !UP1 ;  /* 0x000000ff0400728c */ /* 0x000fcc000cf42270 */
[----:B------:R-:W-:Y:S02]  /*0570*/  PLOP3.LUT P5, PT, P1, PT, UP2, 0x80, 0x8 ;  /* 0x000000000008781c */ /* 0x000fe40000faf028 */
[----:B---3--:R-:W-:-:S13]  /*0580*/  ISETP.NE.AND P0, PT, R0, RZ, PT ;  /* 0x000000ff0000720c */ /* 0x008fda0003f05270 */
[----:B------:R-:W-:Y:S05]  /*0590*/  @P0 BRA `(.L_x_9) ;  /* 0x0000000000340947 */ /* 0x000fea0003800000 */
[----:B------:R-:W-:Y:S01]  /*05a0*/  UMOV UR4, 0x400 ;  /* 0x0000040000047882 */ /* 0x000fe20000000000 */
[----:B------:R-:W-:Y:S01]  /*05b0*/  UMOV UR6, 0x1 ;  /* 0x0000000100067882 */ /* 0x000fe20000000000 */
[----:B------:R-:W-:Y:S02]  /*05c0*/  ULEA UR4, UR46, UR4, 0x18 ;  /* 0x000000042e047291 */ /* 0x000fe4000f8ec0ff */
[----:B------:R-:W-:-:S04]  /*05d0*/  UIADD3 UR6, UPT, UPT, -UR6, 0x100000, URZ ;  /* 0x0010000006067890 */ /* 0x000fc8000fffe1ff */
[----:B------:R-:W-:Y:S02]  /*05e0*/  USHF.L.U32 UR7, UR6, 0xb, URZ ;  /* 0x0000000b06077899 */ /* 0x000fe400080006ff */
[----:B------:R-:W-:Y:S01]  /*05f0*/  USHF.L.U32 UR6, UR6, 0x1, URZ ;  /* 0x0000000106067899 */ /* 0x000fe200080006ff */
[----:B------:R-:W-:Y:S01]  /*0600*/  ELECT P0, URZ, PT ;  /* 0x0000000000ff782f */ /* 0x000fe20003800000 */
[----:B------:R-:W3:Y:S10]  /*0610*/  FENCE.VIEW.ASYNC.S ;  /* 0x00000000000073c6 */ /* 0x000ef40000000000 */
[----:B---3--:R3:W4:Y:S01]  /*0620*/  SYNCS.EXCH.64 URZ, [UR4], UR6 ;  /* 0x0000000604ff75b2 */ /* 0x0087220008000100 */
[----:B------:R3:W1:Y:S01]  /*0630*/  SYNCS.EXCH.64 URZ, [UR4+0x10], UR6 ;  /* 0x0000100604ff75b2 */ /* 0x0006620008000100 */
[----:B------:R3:W1:Y:S01]  /*0640*/  SYNCS.EXCH.64 URZ, [UR4+0x8], UR6 ;  /* 0x0000080604ff75b2 */ /* 0x0006620008000100 */
[----:B------:R3:W1:Y:S01]  /*0650*/  SYNCS.EXCH.64 URZ, [UR4+0x18], UR6 ;  /* 0x0000180604ff75b2 */ /* 0x0006620008000100 */
[----:B------:R-:W-:Y:S01]  /*0660*/  NOP ;  /* 0x0000000000007918 */ /* 0x000fe20000000000 */
.L_x_9:
[----:B------:R-:W2:Y:S01]  /*0670*/  SHFL.IDX PT, R0, R72, RZ, 0x1f ;  /* 0x00001fff48007589 */ /* 0x000ea200000e0000 */
[----:B------:R-:W-:Y:S01]  /*0680*/  NOP ;  /* 0x0000000000007918 */ /* 0x000fe20000000000 */
[----:B--2---:R-:W-:-:S13]  /*0690*/  ISETP.NE.AND P0, PT, R0, 0x1, PT ;  /* 0x000000010000780c */ /* 0x004fda0003f05270 */
[----:B------:R-:W-:Y:S05]  /*06a0*/  @P0 BRA `(.L_x_10) ;  /* 0x0000000000540947 */ /* 0x000fea0003800000 */
[----:B---3--:R-:W-:Y:S01]  /*06b0*/  UMOV UR4, 0x400 ;  /* 0x0000040000047882 */ /* 0x008fe20000000000 */
[----:B------:R-:W-:Y:S01]  /*06c0*/  UMOV UR8, 0x20 ;  /* 0x0000002000087882 */ /* 0x000fe20000000000 */
[----:B------:R-:W-:Y:S01]  /*06d0*/  UMOV UR6, 0x80 ;  /* 0x0000008000067882 */ /* 0x000fe20000000000 */
[----:B------:R-:W-:Y:S02]  /*06e0*/  ULEA UR4, UR46, UR4, 0x18 ;  /* 0x000000042e047291 */ /* 0x000fe4000f8ec0ff */
[----:B------:R-:W-:-:S04]  /*06f0*/  UIADD3 UR8, UPT, UPT, -UR8, 0x100000, URZ ;  /* 0x0010000008087890 */ /* 0x000fc8000fffe1ff */
[----:B------:R-:W-:Y:S02]  /*0700*/  USHF.L.U32 UR9, UR8, 0xb, URZ ;  /* 0x0000000b08097899 */ /* 0x000fe400080006ff */
[----:B------:R-:W-:Y:S02]  /*0710*/  USHF.L.U32 UR8, UR8, 0x1, URZ ;  /* 0x0000000108087899 */ /* 0x000fe400080006ff */
[----:B------:R-:W-:-:S04]  /*0720*/  UIADD3 UR6, UPT, UPT, -UR6, 0x100000, URZ ;  /* 0x0010000006067890 */ /* 0x000fc8000fffe1ff */
[----:B------:R-:W-:Y:S02]  /*0730*/  USHF.L.U32 UR7, UR6, 0xb, URZ ;  /* 0x0000000b06077899 */ /* 0x000fe400080006ff */
[----:B------:R-:W-:Y:S01]  /*0740*/  USHF.L.U32 UR6, UR6, 0x1, URZ ;  /* 0x0000000106067899 */ /* 0x000fe200080006ff */
[----:B------:R-:W-:Y:S01]  /*0750*/  ELECT P0, URZ, PT ;  /* 0x0000000000ff782f */ /* 0x000fe20003800000 */
[----:B------:R-:W2:Y:S02]  /*0760*/  FENCE.VIEW.ASYNC.S ;  /* 0x00000000000073c6 */ /* 0x000ea40000000000 */
[----:B--2---:R2:W3:Y:S08]  /*0770*/  SYNCS.EXCH.64 URZ, [UR4+0x20], UR8 ;  /* 0x0000200804ff75b2 */ /* 0x0044f00008000100 */
[----:B------:R2:W1:Y:S01]  /*0780*/  SYNCS.EXCH.64 URZ, [UR4+0x40], UR6 ;  /* 0x0000400604ff75b2 */ /* 0x0004620008000100 */
[----:B------:R2:W1:Y:S01]  /*0790*/  SYNCS.EXCH.64 URZ, [UR4+0x28], UR8 ;  /* 0x0000280804ff75b2 */ /* 0x0004620008000100 */
[----:B------:R2:W1:Y:S01]  /*07a0*/  SYNCS.EXCH.64 URZ, [UR4+0x48], UR6 ;  /* 0x0000480604ff75b2 */ /* 0x0004620008000100 */
[----:B------:R2:W1:Y:S01]  /*07b0*/  SYNCS.EXCH.64 URZ, [UR4+0x30], UR8 ;  /* 0x0000300804ff75b2 */ /* 0x0004620008000100 */
[----:B------:R2:W1:Y:S01]  /*07c0*/  SYNCS.EXCH.64 URZ, [UR4+0x50], UR6 ;  /* 0x0000500604ff75b2 */ /* 0x0004620008000100 */
[----:B------:R2:W1:Y:S01]  /*07d0*/  SYNCS.EXCH.64 URZ, [UR4+0x38], UR8 ;  /* 0x0000380804ff75b2 */ /* 0x0004620008000100 */
[----:B------:R2:W1:Y:S01]  /*07e0*/  SYNCS.EXCH.64 URZ, [UR4+0x58], UR6 ;  /* 0x0000580604ff75b2 */ /* 0x0004620008000100 */
[----:B------:R-:W-:Y:S01]  /*07f0*/  NOP ;  /* 0x0000000000007918 */ /* 0x000fe20000000000 */
.L_x_10:
[----:B------:R-:W4:Y:S01]  /*0800*/  SHFL.IDX PT, R0, R72, RZ, 0x1f ;  /* 0x00001fff48007589 */ /* 0x000f2200000e0000 */
[----:B------:R-:W-:Y:S01]  /*0810*/  NOP ;  /* 0x0000000000007918 */ /* 0x000fe20000000000 */
[----:B----4-:R-:W-:-:S13]  /*0820*/  ISETP.NE.AND P0, PT, R0, 0x3, PT ;  /* 0x000000030000780c */ /* 0x010fda0003f05270 */
[----:B------:R-:W-:Y:S05]  /*0830*/  @P0 BRA `(.L_x_11) ;  /* 0x00000000002c0947 */ /* 0x000fea0003800000 */
[----:B--23--:R-:W-:Y:S01]  /*0840*/  UMOV UR6, 0x400 ;  /* 0x0000040000067882 */ /* 0x00cfe20000000000 */
[----:B------:R-:W-:Y:S01]  /*0850*/  UMOV UR4, 0x20 ;  /* 0x0000002000047882 */ /* 0x000fe20000000000 */
[----:B------:R-:W-:Y:S02]  /*0860*/  ULEA UR6, UR46, UR6, 0x18 ;  /* 0x000000062e067291 */ /* 0x000fe4000f8ec0ff */
[----:B------:R-:W-:-:S04]  /*0870*/  UIADD3 UR4, UPT, UPT, -UR4, 0x100000, URZ ;  /* 0x0010000004047890 */ /* 0x000fc8000fffe1ff */
[----:B------:R-:W-:Y:S02]  /*0880*/  USHF.L.U32 UR5, UR4, 0xb, URZ ;  /* 0x0000000b04057899 */ /* 0x000fe400080006ff */
[----:B------:R-:W-:Y:S01]  /*0890*/  USHF.L.U32 UR4, UR4, 0x1, URZ ;  /* 0x0000000104047899 */ /* 0x000fe200080006ff */
[----:B------:R-:W-:Y:S01]  /*08a0*/  ELECT P0, URZ, PT ;  /* 0x0000000000ff782f */ /* 0x000fe20003800000 */
[----:B------:R-:W2:Y:S10]  /*08b0*/  FENCE.VIEW.ASYNC.S ;  /* 0x00000000000073c6 */ /* 0x000eb40000000000 */
[----:B--2---:R4:W2:Y:S01]  /*08c0*/  SYNCS.EXCH.64 URZ, [UR6+0x60], UR4 ;  /* 0x0000600406ff75b2 */ /* 0x0048a20008000100 */
[----:B------:R4:W3:Y:S02]  /*08d0*/  SYNCS.EXCH.64 URZ, [UR6+0x68], UR4 ;  /* 0x0000680406ff75b2 */ /* 0x0008e40008000100 */
[----:B----4-:R-:W-:Y:S01]  /*08e0*/  NOP ;  /* 0x0000000000007918 */ /* 0x010fe20000000000 */
.L_x_11:
[----:B------:R-:W4:Y:S01]  /*08f0*/  SHFL.IDX PT, R0, R72, RZ, 0x1f ;  /* 0x00001fff48007589 */ /* 0x000f2200000e0000 */
[----:B------:R-:W-:Y:S01]  /*0900*/  NOP ;  /* 0x0000000000007918 */ /* 0x000fe20000000000 */
[----:B----4-:R-:W-:-:S13]  /*0910*/  ISETP.NE.AND P0, PT, R0, 0x4, PT ;  /* 0x000000040000780c */ /* 0x010fda0003f05270 */
[----:B------:R-:W-:Y:S05]  /*0920*/  @P0 BRA `(.L_x_12) ;  /* 0x0000000000480947 */ /* 0x000fea0003800000 */
[----:B--23--:R-:W-:Y:S01]  /*0930*/  UMOV UR4, 0x1e0 ;  /* 0x000001e000047882 */ /* 0x00cfe20000000000 */
[----:B------:R-:W-:Y:S01]  /*0940*/  UMOV UR6, 0x400 ;  /* 0x0000040000067882 */ /* 0x000fe20000000000 */
[----:B------:R-:W-:Y:S01]  /*0950*/  USEL UR4, UR4, 0x1a0, UP5 ;  /* 0x000001a004047887 */ /* 0x000fe2000a800000 */
        /* <DEDUP_REMOVED lines=10> */
[----:B--2---:R4:W2:Y:S08]  /*0a00*/  SYNCS.EXCH.64 URZ, [UR6+0x70], UR8 ;  /* 0x0000700806ff75b2 */ /* 0x0048b00008000100 */
[----:B------:R4:W3:Y:S01]  /*0a10*/  SYNCS.EXCH.64 URZ, [UR6+0x80], UR4 ;  /* 0x0000800406ff75b2 */ /* 0x0008e20008000100 */
[----:B------:R4:W1:Y:S01]  /*0a20*/  SYNCS.EXCH.64 URZ, [UR6+0x78], UR8 ;  /* 0x0000780806ff75b2 */ /* 0x0008620008000100 */
[----:B------:R4:W1:Y:S02]  /*0a30*/  SYNCS.EXCH.64 URZ, [UR6+0x88], UR4 ;  /* 0x0000880406ff75b2 */ /* 0x0008640008000100 */
[----:B----4-:R-:W-:Y:S01]  /*0a40*/  NOP ;  /* 0x0000000000007918 */ /* 0x010fe20000000000 */
.L_x_12:
[----:B------:R-:W4:Y:S01]  /*0a50*/  SHFL.IDX PT, R0, R72, RZ, 0x1f ;  /* 0x00001fff48007589 */ /* 0x000f2200000e0000 */
[----:B------:R-:W-:Y:S01]  /*0a60*/  NOP ;  /* 0x0000000000007918 */ /* 0x000fe20000000000 */
[----:B----4-:R-:W-:-:S13]  /*0a70*/  ISETP.NE.AND P0, PT, R0, 0x5, PT ;  /* 0x000000050000780c */ /* 0x010fda0003f05270 */
[----:B------:R-:W-:Y:S05]  /*0a80*/  @P0 BRA `(.L_x_13) ;  /* 0x0000000000540947 */ /* 0x000fea0003800000 */
[----:B--23--:R-:W-:Y:S01]  /*0a90*/  UMOV UR4, 0x400 ;  /* 0x0000040000047882 */ /* 0x00cfe20000000000 */
        /* <DEDUP_REMOVED lines=14> */
[----:B------:R4:W1:Y:S01]  /*0b80*/  SYNCS.EXCH.64 URZ, [UR4+0xb8], UR8 ;  /* 0x0000b80804ff75b2 */ /* 0x0008620008000100 */
[----:B------:R4:W1:Y:S01]  /*0b90*/  SYNCS.EXCH.64 URZ, [UR4+0xa0], UR6 ;  /* 0x0000a00604ff75b2 */ /* 0x0008620008000100 */
[----:B------:R4:W1:Y:S01]  /*0ba0*/  SYNCS.EXCH.64 URZ, [UR4+0xc0], UR8 ;  /* 0x0000c00804ff75b2 */ /* 0x0008620008000100 */
[----:B------:R4:W1:Y:S01]  /*0bb0*/  SYNCS.EXCH.64 URZ, [UR4+0xa8], UR6 ;  /* 0x0000a80604ff75b2 */ /* 0x0008620008000100 */
[----:B------:R4:W1:Y:S02]  /*0bc0*/  SYNCS.EXCH.64 URZ, [UR4+0xc8], UR8 ;  /* 0x0000c80804ff75b2 */ /* 0x0008640008000100 */
[----:B----4-:R-:W-:Y:S01]  /*0bd0*/  NOP ;  /* 0x0000000000007918 */ /* 0x010fe20000000000 */
.L_x_13:
[----:B------:R-:W4:Y:S01]  /*0be0*/  SHFL.IDX PT, R0, R72, RZ, 0x1f ;  /* 0x00001fff48007589 */ /* 0x000f2200000e0000 */
[----:B------:R-:W-:Y:S01]  /*0bf0*/  ISETP.NE.OR P1, PT, RZ, UR10, !P1 ;  /* 0x0000000aff007c0c */ /* 0x000fe2000cf25670 */
        /* <DEDUP_REMOVED lines=12> */
[----:B------:R4:W3:Y:S01]  /*0cc0*/  SYNCS.EXCH.64 URZ, [UR4+0xe0], UR6 ;  /* 0x0000e00604ff75b2 */ /* 0x0008e20008000100 */
[----:B------:R4:W1:Y:S01]  /*0cd0*/  SYNCS.EXCH.64 URZ, [UR4+0xd8], UR6 ;  /* 0x0000d80604ff75b2 */ /* 0x0008620008000100 */
[----:B------:R4:W1:Y:S02]  /*0ce0*/  SYNCS.EXCH.64 URZ, [UR4+0xe8], UR6 ;  /* 0x0000e80604ff75b2 */ /* 0x0008640008000100 */
[----:B----4-:R-:W-:Y:S01]  /*0cf0*/  NOP ;  /* 0x0000000000007918 */ /* 0x010fe20000000000 */
.L_x_14:
[----:B------:R-:W-:Y:S01]  /*0d00*/  VOTEU.ALL UP1, P1 ;  /* 0x0000000000ff7886 */ /* 0x000fe20000820000 */
[----:B--23--:R-:W2:Y:S01]  /*0d10*/  LDCU UR7, c[0x0][0x36c] ;  /* 0x00006d80ff0777ac */ /* 0x00cea20008000800 */
[----:B------:R-:W-:Y:S01]  /*0d20*/  NOP ;  /* 0x0000000000007918 */ /* 0x000fe20000000000 */
[----:B------:R-:W-:Y:S01]  /*0d30*/  LOP3.LUT R10, R80, 0x1f, RZ, 0xc0, !PT ;  /* 0x0000001f500a7812 */ /* 0x000fe200078ec0ff */
[----:B------:R-:W-:Y:S01]  /*0d40*/  UMOV UR4, 0x20 ;  /* 0x0000002000047882 */ /* 0x000fe20000000000 */
[----:B------:R-:W-:Y:S01]  /*0d50*/  @!UP1 UMOV UR6, 0x400 ;  /* 0x0000040000069882 */ /* 0x000fe20000000000 */
[----:B------:R-:W-:-:S04]  /*0d60*/  @!UP1 UIADD3 UR4, UPT, UPT, -UR4, 0x100000, URZ ;  /* 0x0010000004049890 */ /* 0x000fc8000fffe1ff */
[----:B------:R-:W-:Y:S02]  /*0d70*/  @!UP1 USHF.L.U32 UR5, UR4, 0xb, URZ ;  /* 0x0000000b04059899 */ /* 0x000fe400080006ff */
[----:B------:R-:W-:Y:S02]  /*0d80*/  @!UP1 USHF.L.U32 UR4, UR4, 0x1, URZ ;  /* 0x0000000104049899 */ /* 0x000fe400080006ff */
[----:B------:R-:W-:Y:S01]  /*0d90*/  @!UP1 ULEA UR6, UR46, UR6, 0x18 ;  /* 0x000000062e069291 */ /* 0x000fe2000f8ec0ff */
[----:B------:R-:W-:Y:S01]  /*0da0*/  VOTEU.ALL UP1, P1 ;  /* 0x0000000000ff7886 */ /* 0x000fe20000820000 */
[----:B------:R-:W-:Y:S01]  /*0db0*/  UISETP.NE.AND UP4, UPT, UR10, URZ, UPT ;  /* 0x000000ff0a00728c */ /* 0x000fe2000bf85270 */
[----:B------:R-:W3:Y:S09]  /*0dc0*/  FENCE.VIEW.ASYNC.S ;  /* 0x00000000000073c6 */ /* 0x000ef20000000000 */
[----:B---3--:R3:W4:Y:S01]  /*0dd0*/  @!UP1 SYNCS.EXCH.64 URZ, [UR6+0xf0], UR4 ;  /* 0x0000f00406ff95b2 */ /* 0x0087220008000100 */
[----:B--2---:R-:W-:-:S09]  /*0de0*/  UISETP.EQ.U32.AND UP1, UPT, UR7, 0x1, UPT ;  /* 0x000000010700788c */ /* 0x004fd2000bf22070 */
[----:B------:R-:W-:Y:S05]  /*0df0*/  BRA.U !UP1, `(.L_x_15) ;  /* 0x0000000109087547 */ /* 0x000fea000b800000 */
[----:B-1--4-:R-:W-:Y:S01]  /*0e00*/  UCGABAR_ARV ;  /* 0x00000000000079c7 */ /* 0x012fe20008000000 */
[----:B------:R-:W-:Y:S05]  /*0e10*/  BRA `(.L_x_16) ;  /* 0x0000000000047947 */ /* 0x000fea0003800000 */
.L_x_15:
[----:B-1--4-:R-:W-:Y:S01]  /*0e20*/  NOP ;  /* 0x0000000000007918 */ /* 0x012fe20000000000 */
.L_x_16:
[----:B------:R-:W1:Y:S01]  /*0e30*/  S2R R11, SR_CTAID.X ;  /* 0x00000000000b7919 */ /* 0x000e620000002500 */
[----:B------:R-:W-:-:S05]  /*0e40*/  CS2R.32 R68, SR_CgaSize ;  /* 0x0000000000447805 */ /* 0x000fca0000008a00 */
[----:B------:R-:W-:-:S05]  /*0e50*/  IMAD R68, R68, -0xa0, RZ ;  /* 0xffffff6044447824 */ /* 0x000fca00078e02ff */
[----:B---3--:R-:W-:-:S14]  /*0e60*/  R2UR UR5, R68 ;  /* 0x00000000440572ca */ /* 0x008fdc00000e0000 */
[----:B------:R-:W2:Y:S01]  /*0e70*/  LDCU UR5, c[0x0][UR5+0x2b0] ;  /* 0x00005600050577ac */ /* 0x000ea20008000800 */
[----:B------:R-:W-:-:S05]  /*0e80*/  CS2R.32 R0, SR_CgaSize ;  /* 0x0000000000007805 */ /* 0x000fca0000008a00 */
[----:B------:R-:W-:-:S06]  /*0e90*/  IMAD R0, R0, -0xa0, RZ ;  /* 0xffffff6000007824 */ /* 0x000fcc00078e02ff */
[----:B------:R-:W3:Y:S01]  /*0ea0*/  LDC R0, c[0x0][R0+0x2a0] ;  /* 0x0000a80000007b82 */ /* 0x000ee20000000800 */
[----:B------:R-:W-:Y:S01]  /*0eb0*/  PRMT R8, RZ, 0x7610, R8 ;  /* 0x00007610ff087816 */ /* 0x000fe20000000008 */
[----:B------:R-:W4:Y:S01]  /*0ec0*/  S2R R20, SR_CTAID.Y ;  /* 0x0000000000147919 */ /* 0x000f220000002600 */
[----:B------:R-:W-:-:S05]  /*0ed0*/  CS2R.32 R68, SR_CgaSize ;  /* 0x0000000000447805 */ /* 0x000fca0000008a00 */
[----:B------:R-:W-:-:S05]  /*0ee0*/  IMAD R68, R68, -0xa0, RZ ;  /* 0xffffff6044447824 */ /* 0x000fca00078e02ff */
[----:B------:R-:W-:-:S14]  /*0ef0*/  R2UR UR4, R68 ;  /* 0x00000000440472ca */ /* 0x000fdc00000e0000 */
[----:B------:R-:W3:Y:S01]  /*0f00*/  LDCU UR4, c[0x0][UR4+0x2b4] ;  /* 0x00005680040477ac */ /* 0x000ee20008000800 */
[----:B------:R-:W-:Y:S01]  /*0f10*/  UISETP.NE.AND UP2, UPT, UR10, 0x2, UPT ;  /* 0x000000020a00788c */ /* 0x000fe2000bf45270 */
[----:B------:R-:W2:Y:S01]  /*0f20*/  LDC R13, c[0x0][0xb24] ;  /* 0x0002c900ff0d7b82 */ /* 0x000ea20000000800 */
[----:B------:R-:W-:-:S05]  /*0f30*/  CS2R.32 R66, SR_CgaSize ;  /* 0x0000000000427805 */ /* 0x000fca0000008a00 */
[----:B------:R-:W-:-:S06]  /*0f40*/  IMAD R66, R66, -0xa0, RZ ;  /* 0xffffff6042427824 */ /* 0x000fcc00078e02ff */
[----:B------:R-:W3:Y:S08]  /*0f50*/  LDC R66, c[0x0][R66+0x2a4] ;  /* 0x0000a90042427b82 */ /* 0x000ef00000000800 */
[----:B------:R-:W3:Y:S01]  /*0f60*/  LDC R26, c[0x0][0xb24] ;  /* 0x0002c900ff1a7b82 */ /* 0x000ee20000000800 */
[----:B-1----:R-:W-:Y:S01]  /*0f70*/  I2FP.F32.U32 R4, R11 ;  /* 0x0000000b00047245 */ /* 0x002fe20000201000 */
[----:B------:R-:W-:-:S06]  /*0f80*/  IMAD.MOV.U32 R21, RZ, RZ, R11 ;  /* 0x000000ffff157224 */ /* 0x000fcc00078e000b */
[----:B------:R-:W1:Y:S01]  /*0f90*/  S2UR UR60, SR_CTAID.Z ;  /* 0x00000000003c79c3 */ /* 0x000e620000002700 */
[----:B--2---:R-:W-:Y:S02]  /*0fa0*/  ISETP.GE.AND P0, PT, R13, 0x1, PT ;  /* 0x000000010d00780c */ /* 0x004fe40003f06270 */
[----:B----4-:R-:W-:Y:S01]  /*0fb0*/  I2FP.F32.U32 R2, R20 ;  /* 0x0000001400027245 */ /* 0x010fe20000201000 */
[----:B------:R-:W-:-:S04]  /*0fc0*/  FMUL R4, R4, UR5 ;  /* 0x0000000504047c20 */ /* 0x000fc80008400000 */
[----:B---3--:R-:W-:Y:S01]  /*0fd0*/  FMUL R2, R2, UR4 ;  /* 0x0000000402027c20 */ /* 0x008fe20008400000 */
[----:B------:R-:W2:Y:S01]  /*0fe0*/  F2I.U32.TRUNC.NTZ R68, R4 ;  /* 0x0000000400447305 */ /* 0x000ea2000020f000 */
[----:B------:R-:W3:Y:S07]  /*0ff0*/  LDCU UR4, c[0x0][0xb30] ;  /* 0x00016600ff0477ac */ /* 0x000eee0008000800 */
[----:B------:R-:W4:Y:S01]  /*1000*/  F2I.U32.TRUNC.NTZ R3, R2 ;  /* 0x0000000200037305 */ /* 0x000f22000020f000 */
[----:B--2---:R-:W-:-:S04]  /*1010*/  IMAD.MOV R68, RZ, RZ, -R68 ;  /* 0x000000ffff447224 */ /* 0x004fc800078e0a44 */
[----:B------:R-:W-:Y:S01]  /*1020*/  IMAD R68, R0, R68, R11 ;  /* 0x0000004400447224 */ /* 0x000fe200078e020b */
[----:B------:R-:W-:Y:S01]  /*1030*/  PRMT R0, RZ, 0x7610, R0 ;  /* 0x00007610ff007816 */ /* 0x000fe20000000000 */
[----:B---3--:R-:W-:Y:S01]  /*1040*/  UISETP.NE.AND UP3, UPT, UR4, 0x1, UPT ;  /* 0x000000010400788c */ /* 0x008fe2000bf65270 */
[----:B----4-:R-:W-:-:S05]  /*1050*/  IADD3 R3, PT, PT, -R3, RZ, RZ ;  /* 0x000000ff03037210 */ /* 0x010fca0007ffe1ff */
[----:B------:R-:W-:Y:S01]  /*1060*/  IMAD R66, R66, R3, R20 ;  /* 0x0000000342427224 */ /* 0x000fe200078e0214 */
[----:B-1----:R-:W-:Y:S06]  /*1070*/  BRA.U UP4, `(.L_x_17) ;  /* 0x0000000104247547 */ /* 0x002fec000b800000 */
[----:B------:R-:W-:Y:S01]  /*1080*/  ISETP.NE.AND P1, PT, R66, RZ, PT ;  /* 0x000000ff4200720c */ /* 0x000fe20003f25270 */
[----:B------:R-:W-:Y:S01]  /*1090*/  IMAD.MOV.U32 R0, RZ, RZ, 0x3 ;  /* 0x00000003ff007424 */ /* 0x000fe200078e00ff */
[C---:B------:R-:W-:Y:S02]  /*10a0*/  LOP3.LUT R3, R68.reuse, 0xfffffffe, RZ, 0xc0, !PT ;  /* 0xfffffffe44037812 */ /* 0x040fe400078ec0ff */
[----:B------:R-:W-:Y:S02]  /*10b0*/  ISETP.LT.U32.OR P1, PT, R68, 0x2, !P1 ;  /* 0x000000024400780c */ /* 0x000fe40004f21470 */
[----:B------:R-:W-:Y:S02]  /*10c0*/  SHF.L.U32 R0, R0, R3, RZ ;  /* 0x0000000300007219 */ /* 0x000fe400000006ff */
[----:B------:R-:W-:Y:S02]  /*10d0*/  SEL R5, RZ, 0x1, !P1 ;  /* 0x00000001ff057807 */ /* 0x000fe40004800000 */
[----:B------:R-:W-:-:S05]  /*10e0*/  SEL R2, RZ, 0x2, !P1 ;  /* 0x00000002ff027807 */ /* 0x000fca0004800000 */
[----:B------:R-:W-:-:S05]  /*10f0*/  IMAD.IADD R2, R5, 0x1, R2 ;  /* 0x0000000105027824 */ /* 0x000fca00078e0202 */
[----:B------:R-:W-:Y:S02]  /*1100*/  PRMT R8, R2, 0x7610, R8 ;  /* 0x0000761002087816 */ /* 0x000fe40000000008 */
.L_x_17:
[----:B------:R-:W-:Y:S05]  /*1110*/  @!P0 BRA `(.L_x_18) ;  /* 0x0000000000b88947 */ /* 0x000fea0003800000 */
[----:B------:R-:W1:Y:S01]  /*1120*/  LDC.64 R4, c[0x0][0xb18] ;  /* 0x0002c600ff047b82 */ /* 0x000e620000000a00 */
[----:B------:R-:W-:-:S07]  /*1130*/  ISETP.NE.AND P0, PT, R13, 0x1, PT ;  /* 0x000000010d00780c */ /* 0x000fce0003f05270 */
[----:B------:R-:W2:Y:S08]  /*1140*/  LDC R16, c[0x0][0xb0c] ;  /* 0x0002c300ff107b82 */ /* 0x000eb00000000800 */
[----:B------:R-:W3:Y:S08]  /*1150*/  LDC R15, c[0x0][0x370] ;  /* 0x0000dc00ff0f7b82 */ /* 0x000ef00000000800 */
[----:B------:R-:W4:Y:S01]  /*1160*/  LDC R18, c[0x0][0x374] ;  /* 0x0000dd00ff127b82 */ /* 0x000f220000000800 */
[----:B-1----:R-:W-:-:S07]  /*1170*/  ISETP.NE.AND P1, PT, R4, 0x1, PT ;  /* 0x000000010400780c */ /* 0x002fce0003f25270 */
[----:B------:R-:W3:Y:S01]  /*1180*/  LDC.64 R6, c[0x0][0xb10] ;  /* 0x0002c400ff067b82 */ /* 0x000ee20000000a00 */
[----:B--2---:R-:W-:-:S07]  /*1190*/  ISETP.NE.AND P2, PT, R16, 0x1, PT ;  /* 0x000000011000780c */ /* 0x004fce0003f45270 */
[----:B------:R-:W1:Y:S08]  /*11a0*/  LDC R14, c[0x0][0xb20] ;  /* 0x0002c800ff0e7b82 */ /* 0x000e700000000800 */
[----:B------:R-:W2:Y:S01]  /*11b0*/  LDC.64 R2, c[0x0][0xb28] ;  /* 0x0002ca00ff027b82 */ /* 0x000ea20000000a00 */
[----:B----4-:R-:W-:-:S04]  /*11c0*/  IMAD.HI.U32 R17, R18, R5, RZ ;  /* 0x0000000512117227 */ /* 0x010fc800078e00ff */
[----:B------:R-:W-:-:S04]  /*11d0*/  IMAD.HI.U32 R5, R20, R5, RZ ;  /* 0x0000000514057227 */ /* 0x000fc800078e00ff */
[----:B---3--:R-:W-:-:S04]  /*11e0*/  IMAD.HI.U32 R22, R15, R6, RZ ;  /* 0x000000060f167227 */ /* 0x008fc800078e00ff */
[C---:B------:R-:W-:Y:S01]  /*11f0*/  IMAD.HI.U32 R24, R11.reuse, R6, RZ ;  /* 0x000000060b187227 */ /* 0x040fe200078e00ff */
[-C--:B------:R-:W-:Y:S02]  /*1200*/  @P2 SHF.R.U32.HI R15, RZ, R7.reuse, R22 ;  /* 0x00000007ff0f2219 */ /* 0x080fe40000011616 */
[-C--:B-1----:R-:W-:Y:S02]  /*1210*/  @P1 SHF.R.U32.HI R18, RZ, R14.reuse, R17 ;  /* 0x0000000eff121219 */ /* 0x082fe40000011611 */
[----:B------:R-:W-:Y:S02]  /*1220*/  SHF.R.U32.HI R5, RZ, R14, R5 ;  /* 0x0000000eff057219 */ /* 0x000fe40000011605 */
[----:B------:R-:W-:Y:S02]  /*1230*/  SHF.R.U32.HI R24, RZ, R7, R24 ;  /* 0x00000007ff187219 */ /* 0x000fe40000011618 */
[----:B------:R-:W-:Y:S01]  /*1240*/  SEL R5, R20, R5, !P1 ;  /* 0x0000000514057207 */ /* 0x000fe20004800000 */
[----:B--2---:R-:W-:Y:S01]  /*1250*/  IMAD.HI.U32 R22, R18, R2, RZ ;  /* 0x0000000212167227 */ /* 0x004fe200078e00ff */
[----:B------:R-:W-:-:S02]  /*1260*/  SEL R21, R11, R24, !P2 ;  /* 0x000000180b157207 */ /* 0x000fc40005000000 */
[----:B------:R-:W-:Y:S01]  /*1270*/  IADD3 R7, PT, PT, -R5, RZ, RZ ;  /* 0x000000ff05077210 */ /* 0x000fe20007ffe1ff */
[----:B------:R-:W-:Y:S01]  /*1280*/  IMAD.HI.U32 R6, R15, R2, RZ ;  /* 0x000000020f067227 */ /* 0x000fe200078e00ff */
[----:B------:R-:W-:-:S03]  /*1290*/  @P0 SHF.R.U32.HI R18, RZ, R3, R22 ;  /* 0x00000003ff120219 */ /* 0x000fc60000011616 */
[----:B------:R-:W-:Y:S01]  /*12a0*/  IMAD R7, R4, R7, R20 ;  /* 0x0000000704077224 */ /* 0x000fe200078e0214 */
[----:B------:R-:W-:Y:S01]  /*12b0*/  @P0 SHF.R.U32.HI R15, RZ, R3, R6 ;  /* 0x00000003ff0f0219 */ /* 0x000fe20000011606 */
[----:B------:R-:W-:-:S04]  /*12c0*/  IMAD R18, R18, R13, RZ ;  /* 0x0000000d12127224 */ /* 0x000fc800078e02ff */
[----:B------:R-:W-:Y:S01]  /*12d0*/  IMAD R6, R15, R13, RZ ;  /* 0x0000000d0f067224 */ /* 0x000fe200078e02ff */
[----:B------:R-:W-:-:S04]  /*12e0*/  ISETP.GE.AND P1, PT, R5, R18, PT ;  /* 0x000000120500720c */ /* 0x000fc80003f26270 */
[----:B------:R-:W-:Y:S01]  /*12f0*/  ISETP.GE.OR P1, PT, R21, R6, P1 ;  /* 0x000000061500720c */ /* 0x000fe20000f26670 */
[----:B------:R-:W-:-:S05]  /*1300*/  IMAD.HI.U32 R6, R5, R2, RZ ;  /* 0x0000000205067227 */ /* 0x000fca00078e00ff */
[----:B------:R-:W-:-:S04]  /*1310*/  SHF.R.U32.HI R6, RZ, R3, R6 ;  /* 0x00000003ff067219 */ /* 0x000fc80000011606 */
[----:B------:R-:W-:-:S03]  /*1320*/  SEL R6, R5, R6, !P0 ;  /* 0x0000000605067207 */ /* 0x000fc60004000000 */
[----:B------:R-:W-:Y:S01]  /*1330*/  @!P1 IMAD.HI.U32 R14, R21, R2, RZ ;  /* 0x00000002150e9227 */ /* 0x000fe200078e00ff */
[----:B------:R-:W-:-:S04]  /*1340*/  IADD3 R2, PT, PT, -R6, RZ, RZ ;  /* 0x000000ff06027210 */ /* 0x000fc80007ffe1ff */
[----:B------:R-:W-:Y:S01]  /*1350*/  @!P1 SHF.R.U32.HI R14, RZ, R3, R14 ;  /* 0x00000003ff0e9219 */ /* 0x000fe2000001160e */
[----:B------:R-:W-:-:S03]  /*1360*/  IMAD R2, R13, R2, R5 ;  /* 0x000000020d027224 */ /* 0x000fc600078e0205 */
[----:B------:R-:W-:-:S05]  /*1370*/  @!P1 SEL R3, R21, R14, !P0 ;  /* 0x0000000e15039207 */ /* 0x000fca0004000000 */
[--C-:B------:R-:W-:Y:S02]  /*1380*/  @!P1 IMAD.IADD R6, R6, 0x1, -R3.reuse ;  /* 0x0000000106069824 */ /* 0x100fe400078e0a03 */
[----:B------:R-:W-:Y:S01]  /*1390*/  @!P1 IMAD R3, R2, R15, R3 ;  /* 0x0000000f02039224 */ /* 0x000fe200078e0203 */
[----:B------:R-:W-:Y:S01]  /*13a0*/  IADD3 R2, PT, PT, -R21, RZ, RZ ;  /* 0x000000ff15027210 */ /* 0x000fe20007ffe1ff */
[----:B------:R-:W-:Y:S02]  /*13b0*/  @!P1 IMAD R5, R6, R13, R21 ;  /* 0x0000000d06059224 */ /* 0x000fe400078e0215 */
[----:B------:R-:W-:Y:S02]  /*13c0*/  @!P1 IMAD.MOV.U32 R21, RZ, RZ, R3 ;  /* 0x000000ffff159224 */ /* 0x000fe400078e0003 */
[----:B------:R-:W-:Y:S02]  /*13d0*/  IMAD R2, R16, R2, R11 ;  /* 0x0000000210027224 */ /* 0x000fe400078e020b */
[----:B------:R-:W-:-:S02]  /*13e0*/  IMAD R20, R5, R4, R7 ;  /* 0x0000000405147224 */ /* 0x000fc400078e0207 */
[----:B------:R-:W-:Y:S02]  /*13f0*/  IMAD R21, R21, R16, R2 ;  /* 0x0000001015157224 */ /* 0x000fe400078e0202 */
.L_x_18:
[----:B------:R-:W-:Y:S05]  /*1400*/  BRA.U UP3, `(.L_x_19) ;  /* 0x0000000103407547 */ /* 0x000fea000b800000 */
[----:B------:R-:W1:Y:S08]  /*1410*/  LDC.64 R4, c[0x0][0xb10] ;  /* 0x0002c400ff047b82 */ /* 0x000e700000000a00 */
[----:B------:R-:W2:Y:S08]  /*1420*/  LDC.64 R2, c[0x0][0xb18] ;  /* 0x0002c600ff027b82 */ /* 0x000eb00000000a00 */
[----:B------:R-:W3:Y:S08]  /*1430*/  LDC R6, c[0x0][0xb20] ;  /* 0x0002c800ff067b82 */ /* 0x000ef00000000800 */
[----:B------:R-:W4:Y:S01]  /*1440*/  LDC R14, c[0x0][0xb0c] ;  /* 0x0002c300ff0e7b82 */ /* 0x000f220000000800 */
[----:B-1----:R-:W-:-:S05]  /*1450*/  IMAD.HI.U32 R4, R21, R4, RZ ;  /* 0x0000000415047227 */ /* 0x002fca00078e00ff */
[----:B------:R-:W-:Y:S01]  /*1460*/  SHF.R.U32.HI R4, RZ, R5, R4 ;  /* 0x00000005ff047219 */ /* 0x000fe20000011604 */
[----:B--2---:R-:W-:Y:S01]  /*1470*/  IMAD.HI.U32 R3, R20, R3, RZ ;  /* 0x0000000314037227 */ /* 0x004fe200078e00ff */
[----:B------:R-:W-:-:S04]  /*1480*/  ISETP.NE.AND P0, PT, R2, 0x1, PT ;  /* 0x000000010200780c */ /* 0x000fc80003f05270 */
[----:B---3--:R-:W-:-:S04]  /*1490*/  SHF.R.U32.HI R3, RZ, R6, R3 ;  /* 0x00000006ff037219 */ /* 0x008fc80000011603 */
[----:B------:R-:W-:Y:S02]  /*14a0*/  SEL R3, R20, R3, !P0 ;  /* 0x0000000314037207 */ /* 0x000fe40004000000 */
[----:B----4-:R-:W-:-:S04]  /*14b0*/  ISETP.NE.AND P1, PT, R14, 0x1, PT ;  /* 0x000000010e00780c */ /* 0x010fc80003f25270 */
[----:B------:R-:W-:-:S05]  /*14c0*/  SEL R6, R21, R4, !P1 ;  /* 0x0000000415067207 */ /* 0x000fca0004800000 */
[----:B------:R-:W-:Y:S02]  /*14d0*/  IMAD.IADD R4, R3, 0x1, -R6 ;  /* 0x0000000103047824 */ /* 0x000fe400078e0a06 */
[----:B------:R-:W-:Y:S02]  /*14e0*/  IMAD.IADD R3, R6, 0x1, -R3 ;  /* 0x0000000106037824 */ /* 0x000fe400078e0a03 */
[----:B------:R-:W-:Y:S02]  /*14f0*/  IMAD R21, R4, R14, R21 ;  /* 0x0000000e04157224 */ /* 0x000fe400078e0215 */
[----:B------:R-:W-:Y:S02]  /*1500*/  IMAD R20, R3, R2, R20 ;  /* 0x0000000203147224 */ /* 0x000fe400078e0214 */
.L_x_19:
[----:B------:R-:W-:Y:S05]  /*1510*/  BRA.U !UP1, `(.L_x_20) ;  /* 0x00000001090c7547 */ /* 0x000fea000b800000 */
[----:B------:R-:W-:Y:S01]  /*1520*/  UCGABAR_WAIT ;  /* 0x0000000000007dc7 */ /* 0x000fe20008000000 */
[----:B------:R-:W-:Y:S01]  /*1530*/  CCTL.IVALL ;  /* 0x00000000ff00798f */ /* 0x000fe20002000000 */
[----:B------:R-:W-:Y:S05]  /*1540*/  BRA `(.L_x_21) ;  /* 0x0000000000047947 */ /* 0x000fea0003800000 */
.L_x_20:
[----:B------:R-:W-:Y:S06]  /*1550*/  BAR.SYNC.DEFER_BLOCKING 0x0 ;  /* 0x0000000000007b1d */ /* 0x000fec0000010000 */
.L_x_21:
[----:B------:R-:W-:Y:S05]  /*1560*/  BRA.U UP2, `(.L_x_22) ;  /* 0x0000001502987547 */ /* 0x000fea000b800000 */
[----:B------:R-:W1:Y:S01]  /*1570*/  LDCU UR6, c[0x0][0x38c] ;  /* 0x00007180ff0677ac */ /* 0x000e620008000800 */
[----:B------:R-:W2:Y:S01]  /*1580*/  LDC R9, c[0x0][0x370] ;  /* 0x0000dc00ff097b82 */ /* 0x000ea20000000800 */
[C---:B------:R-:W-:Y:S01]  /*1590*/  IMAD.SHL.U32 R17, R11.reuse, 0x40, RZ ;  /* 0x000000400b117824 */ /* 0x040fe200078e00ff */
[----:B------:R-:W-:Y:S01]  /*15a0*/  PLOP3.LUT P1, PT, PT, PT, UP5, 0x80, 0x8 ;  /* 0x000000000008781c */ /* 0x000fe20003f2f058 */
[----:B------:R-:W-:Y:S01]  /*15b0*/  HFMA2 R15, -RZ, RZ, 0, 5.9604644775390625e-08 ;  /* 0x00000001ff0f7431 */ /* 0x000fe200000001ff */
[----:B------:R-:W-:Y:S01]  /*15c0*/  UISETP.NE.AND UP1, UPT, UR10, URZ, UPT ;  /* 0x000000ff0a00728c */ /* 0x000fe2000bf25270 */
[----:B------:R-:W-:Y:S01]  /*15d0*/  HFMA2 R12, -RZ, RZ, 0, 0 ;  /* 0x00000000ff0c7431 */ /* 0x000fe200000001ff */
[----:B------:R-:W-:Y:S01]  /*15e0*/  ISETP.NE.AND P4, PT, R10, RZ, P5 ;  /* 0x000000ff0a00720c */ /* 0x000fe20002f85270 */
[----:B------:R-:W-:Y:S01]  /*15f0*/  IMAD.SHL.U32 R16, R11, 0x80, RZ ;  /* 0x000000800b107824 */ /* 0x000fe200078e00ff */
[----:B------:R-:W3:Y:S01]  /*1600*/  LDC R0, c[0x0][0x374] ;  /* 0x0000dd00ff007b82 */ /* 0x000ee20000000800 */
[----:B------:R-:W-:Y:S01]  /*1610*/  PLOP3.LUT P1, PT, P1, PT, PT, 0x8, 0x80 ;  /* 0x000000000080781c */ /* 0x000fe20000f2e170 */
[----:B------:R-:W-:Y:S01]  /*1620*/  IMAD.MOV.U32 R14, RZ, RZ, RZ ;  /* 0x000000ffff0e7224 */ /* 0x000fe200078e00ff */
[----:B------:R-:W-:Y:S01]  /*1630*/  MOV R8, 0x1 ;  /* 0x0000000100087802 */ /* 0x000fe20000000f00 */
[----:B------:R-:W-:Y:S01]  /*1640*/  IMAD.MOV.U32 R10, RZ, RZ, RZ ;  /* 0x000000ffff0a7224 */ /* 0x000fe200078e00ff */
[----:B------:R-:W-:Y:S01]  /*1650*/  LOP3.LUT R17, R17, 0x40, RZ, 0xc0, !PT ;  /* 0x0000004011117812 */ /* 0x000fe200078ec0ff */
[----:B------:R-:W4:Y:S01]  /*1660*/  LDCU.64 UR38, c[0x0][0x348] ;  /* 0x00006900ff2677ac */ /* 0x000f220008000a00 */
[----:B-1----:R-:W-:-:S02]  /*1670*/  UIADD3 UR5, UPT, UPT, UR6, 0x7f, URZ ;  /* 0x0000007f06057890 */ /* 0x002fc4000fffe0ff */
[----:B------:R-:W-:Y:S02]  /*1680*/  UIADD3 UR61, UPT, UPT, UR6, 0xfe, URZ ;  /* 0x000000fe063d7890 */ /* 0x000fe4000fffe0ff */
[----:B------:R-:W-:Y:S02]  /*1690*/  USHF.R.S32.HI UR4, URZ, 0x1f, UR5 ;  /* 0x0000001fff047899 */ /* 0x000fe40008011405 */
[----:B------:R-:W-:Y:S02]  /*16a0*/  USEL UR37, UR37, 0x2, UP1 ;  /* 0x0000000225257887 */ /* 0x000fe40008800000 */
[----:B------:R-:W-:Y:S01]  /*16b0*/  ULEA.HI UR4, UR4, UR5, URZ, 0x7 ;  /* 0x0000000504047291 */ /* 0x000fe2000f8f38ff */
[----:B------:R-:W-:-:S03]  /*16c0*/  UMOV UR23, URZ ;  /* 0x000000ff00177c82 */ /* 0x000fc60008000000 */
[----:B------:R-:W-:Y:S02]  /*16d0*/  USHF.R.S32.HI UR53, URZ, 0x7, UR4 ;  /* 0x00000007ff357899 */ /* 0x000fe40008011404 */
[----:B------:R-:W-:Y:S02]  /*16e0*/  UIADD3 UR4, UPT, UPT, UR6, -0x1, URZ ;  /* 0xffffffff06047890 */ /* 0x000fe4000fffe0ff */
[----:B------:R-:W-:Y:S02]  /*16f0*/  UISETP.LT.U32.AND UP0, UPT, UR53, 0x2, UPT ;  /* 0x000000023500788c */ /* 0x000fe4000bf01070 */
[----:B------:R-:W-:Y:S02]  /*1700*/  UISETP.GE.U32.AND UP2, UPT, UR4, -0xff, UPT ;  /* 0xffffff010400788c */ /* 0x000fe4000bf46070 */
[----:B------:R-:W-:-:S04]  /*1710*/  USEL UR47, UR53, 0x2, UP0 ;  /* 0x00000002352f7887 */ /* 0x000fc80008000000 */
[----:B------:R-:W-:Y:S02]  /*1720*/  UIADD3 UR4, UPT, UPT, UR47, -0x1, URZ ;  /* 0xffffffff2f047890 */ /* 0x000fe4000fffe0ff */
[----:B------:R-:W-:-:S03]  /*1730*/  UIADD3 UR55, UPT, UPT, UR53, -UR47, URZ ;  /* 0x8000002f35377290 */ /* 0x000fc6000fffe0ff */
[----:B------:R-:W-:-:S04]  /*1740*/  @UP2 UIADD3 UR4, UPT, UPT, UR47, URZ, URZ ;  /* 0x000000ff2f042290 */ /* 0x000fc8000fffe0ff */
[----:B------:R-:W-:Y:S02]  /*1750*/  UIADD3 UR45, UPT, UPT, UR4, 0x1, URZ ;  /* 0x00000001042d7890 */ /* 0x000fe4000fffe0ff */
[----:B--2-4-:R-:W-:-:S12]  /*1760*/  UIADD3 UR54, UPT, UPT, -UR4, URZ, URZ ;  /* 0x000000ff04367290 */ /* 0x014fd8000fffe1ff */
.L_x_46:
[----:B------:R-:W-:Y:S01]  /*1770*/  UISETP.NE.AND UP0, UPT, UR46, URZ, UPT ;  /* 0x000000ff2e00728c */ /* 0x000fe2000bf05270 */
[----:B------:R-:W1:Y:S08]  /*1780*/  S2UR UR46, SR_CgaCtaId ;  /* 0x00000000002e79c3 */ /* 0x000e700000008800 */
[----:B------:R-:W-:Y:S05]  /*1790*/  BRA.U UP0, `(.L_x_23) ;  /* 0x0000000100347547 */ /* 0x000fea000b800000 */
[----:B------:R-:W2:Y:S01]  /*17a0*/  S2R R2, SR_CgaCtaId ;  /* 0x0000000000027919 */ /* 0x000ea20000008800 */
[----:B------:R-:W-:-:S04]  /*17b0*/  MOV R3, 0x400 ;  /* 0x0000040000037802 */ /* 0x000fc80000000f00 */
[----:B--2---:R-:W-:Y:S02]  /*17c0*/  LEA R3, R2, R3, 0x18 ;  /* 0x0000000302037211 */ /* 0x004fe400078ec0ff */
[----:B------:R-:W-:-:S03]  /*17d0*/  SHF.L.U32 R2, R8, 0x1f, RZ ;  /* 0x0000001f08027819 */ /* 0x000fc600000006ff */
[----:B------:R-:W-:-:S04]  /*17e0*/  IMAD R3, R10, 0x8, R3 ;  /* 0x000000080a037824 */ /* 0x000fc800078e0203 */
[----:B------:R-:W2:Y:S02]  /*17f0*/  SYNCS.PHASECHK.TRANS64.TRYWAIT P0, [R3+URZ+0xe0], R2 ;  /* 0x0000e002030075a7 */ /* 0x000ea400080011ff */
[----:B--2---:R-:W-:Y:S05]  /*1800*/  @!P0 BRA `(.L_x_24) ;  /* 0x000000a4009c8947 */ /* 0x004fea0003800000 */
.L_x_187:
[----:B------:R-:W-:Y:S01]  /*1810*/  VIADD R10, R10, 0x1 ;  /* 0x000000010a0a7836 */ /* 0x000fe20000000000 */
[----:B------:R2:W-:Y:S04]  /*1820*/  SYNCS.ARRIVE.TRANS64.A1T0 RZ, [R3+URZ+0xd0], RZ ;  /* 0x0000d0ff03ff79a7 */ /* 0x0005e800081000ff */
[----:B------:R-:W-:-:S04]  /*1830*/  ISETP.NE.AND P0, PT, R10, 0x2, PT ;  /* 0x000000020a00780c */ /* 0x000fc80003f05270 */
[----:B------:R-:W-:Y:S02]  /*1840*/  SEL R10, R10, RZ, P0 ;  /* 0x000000ff0a0a7207 */ /* 0x000fe40000000000 */
[----:B--2---:R-:W-:-:S04]  /*1850*/  SEL R3, RZ, 0x1, P0 ;  /* 0x00000001ff037807 */ /* 0x004fc80000000000 */
[----:B------:R-:W-:-:S07]  /*1860*/  LOP3.LUT R8, R8, R3, RZ, 0x3c, !PT ;  /* 0x0000000308087212 */ /* 0x000fce00078e3cff */
.L_x_23:
[----:B------:R-:W-:Y:S01]  /*1870*/  UMOV UR21, 0x400 ;  /* 0x0000040000157882 */ /* 0x000fe20000000000 */
[----:B------:R-:W-:Y:S01]  /*1880*/  LEA.HI R3, R21, R21, RZ, 0x1 ;  /* 0x0000001515037211 */ /* 0x000fe200078f08ff */
[----:B-1----:R-:W-:Y:S01]  /*1890*/  ULEA UR21, UR46, UR21, 0x18 ;  /* 0x000000152e157291 */ /* 0x002fe2000f8ec0ff */
[----:B------:R-:W-:Y:S01]  /*18a0*/  SHF.L.U32 R2, R15, 0x1f, RZ ;  /* 0x0000001f0f027819 */ /* 0x000fe200000006ff */
[----:B------:R-:W-:Y:S01]  /*18b0*/  UISETP.GE.U32.AND UP0, UPT, UR61, 0xff, UPT ;  /* 0x000000ff3d00788c */ /* 0x000fe2000bf06070 */
[----:B------:R-:W-:Y:S01]  /*18c0*/  R2UR UR5, R20 ;  /* 0x00000000140572ca */ /* 0x000fe200000e0000 */
[----:B------:R-:W-:Y:S01]  /*18d0*/  ULEA UR4, UR23, UR21, 0x3 ;  /* 0x0000001517047291 */ /* 0x000fe2000f8e18ff */
[----:B------:R-:W-:Y:S01]  /*18e0*/  IMAD.SHL.U32 R3, R3, 0x80, RZ ;  /* 0x0000008003037824 */ /* 0x000fe200078e00ff */
[----:B------:R-:W-:Y:S01]  /*18f0*/  R2UR UR59, R16 ;  /* 0x00000000103b72ca */ /* 0x000fe200000e0000 */
[----:B------:R-:W-:Y:S01]  /*1900*/  UMOV UR22, URZ ;  /* 0x000000ff00167c82 */ /* 0x000fe20008000000 */
[----:B------:R-:W-:-:S02]  /*1910*/  R2UR UR27, R17 ;  /* 0x00000000111b72ca */ /* 0x000fc400000e0000 */
[----:B------:R-:W-:-:S03]  /*1920*/  LOP3.LUT R3, R3, 0xffffff00, RZ, 0xc0, !PT ;  /* 0xffffff0003037812 */ /* 0x000fc600078ec0ff */
[----:B------:R1:W2:Y:S01]  /*1930*/  SYNCS.PHASECHK.TRANS64.TRYWAIT P2, [UR4+0x10], R2 ;  /* 0x00001002ff0075a7 */ /* 0x0002a20008041104 */
[----:B------:R-:W-:-:S07]  /*1940*/  R2UR UR4, R3 ;  /* 0x00000000030472ca */ /* 0x000fce00000e0000 */
[----:B------:R-:W-:-:S06]  /*1950*/  ULEA UR27, UR5, UR27, 0x7 ;  /* 0x0000001b051b7291 */ /* 0x000fcc000f8e38ff */
[----:B------:R-:W-:Y:S01]  /*1960*/  ULOP3.LUT UR59, UR4, 0x80, UR59, 0xf8, !UPT ;  /* 0x00000080043b7892 */ /* 0x000fe2000f8ef83b */
[----:B------:R-:W-:Y:S11]  /*1970*/  BRA.U !UP0, `(.L_x_25) ;  /* 0x0000000508587547 */ /* 0x000ff6000b800000 */
[----:B------:R-:W-:Y:S01]  /*1980*/  UMOV UR29, UR54 ;  /* 0x00000036001d7c82 */ /* 0x000fe20008000000 */
[----:B------:R-:W-:Y:S01]  /*1990*/  UMOV UR6, UR23 ;  /* 0x0000001700067c82 */ /* 0x000fe20008000000 */
[----:B------:R-:W-:-:S05]  /*19a0*/  UMOV UR42, 0x40 ;  /* 0x00000040002a7882 */ /* 0x000fca0000000000 */
.L_x_33:
[----:B------:R-:W-:Y:S01]  /*19b0*/  ULEA UR7, UR6, UR21, 0x3 ;  /* 0x0000001506077291 */ /* 0x000fe2000f8e18ff */
[----:B--2---:R-:W-:Y:S01]  /*19c0*/  @P5 MOV R3, 0x30000 ;  /* 0x0003000000035802 */ /* 0x004fe20000000f00 */
[----:B--2-4-:R-:W-:Y:S10]  /*19d0*/  @P2 BRA `(.L_x_26) ;  /* 0x00000000000c2947 */ /* 0x014ff40003800000 */
[----:B------:R-:W-:-:S04]  /*19e0*/  SHF.L.U32 R5, R15, 0x1f, RZ ;  /* 0x0000001f0f057819 */ /* 0x000fc800000006ff */
[----:B------:R-:W2:Y:S02]  /*19f0*/  SYNCS.PHASECHK.TRANS64.TRYWAIT P0, [UR7+0x10], R5 ;  /* 0x00001005ff0075a7 */ /* 0x000ea40008001107 */
[----:B--2---:R-:W-:Y:S05]  /*1a00*/  @!P0 BRA `(.L_x_27) ;  /* 0x000000a400308947 */ /* 0x004fea0003800000 */
.L_x_26:
[----:B------:R2:W-:Y:S01]  /*1a10*/  @P5 SYNCS.ARRIVE.TRANS64 RZ, [UR7], R3 ;  /* 0x00000003ffff59a7 */ /* 0x0005e20008000007 */
[----:B------:R-:W-:Y:S02]  /*1a20*/  ULOP3.LUT UR4, UR37, 0x2, URZ, 0xfc, !UPT ;  /* 0x0000000225047892 */ /* 0x000fe4000f8efcff */
[----:B------:R-:W-:Y:S02]  /*1a30*/  UIADD3 UR29, UPT, UPT, UR29, 0x1, URZ ;  /* 0x000000011d1d7890 */ /* 0x000fe4000fffe0ff */
[----:B------:R-:W-:Y:S02]  /*1a40*/  UISETP.NE.AND UP0, UPT, UR4, 0x2, UPT ;  /* 0x000000020400788c */ /* 0x000fe4000bf05270 */
[----:B------:R-:W-:-:S07]  /*1a50*/  UISETP.NE.AND UP2, UPT, UR29, 0x1, UPT ;  /* 0x000000011d00788c */ /* 0x000fce000bf45270 */
[----:B------:R-:W-:Y:S05]  /*1a60*/  BRA.U UP0, `(.L_x_28) ;  /* 0x0000000100047547 */ /* 0x000fea000b800000 */
[----:B------:R-:W-:Y:S05]  /*1a70*/  BPT.TRAP 0x1 ;  /* 0x000000040000795c */ /* 0x000fea0000300000 */
.L_x_28:
[----:B------:R-:W-:Y:S04]  /*1a80*/  BSSY.RECONVERGENT B0, `(.L_x_29) ;  /* 0x0000003000007945 */ /* 0x000fe80003800200 */
[----:B------:R-:W-:Y:S05]  /*1a90*/  @!P4 BRA `(.L_x_30) ;  /* 0x000000000004c947 */ /* 0x000fea0003800000 */
[----:B------:R-:W-:Y:S05]  /*1aa0*/  BPT.TRAP 0x1 ;  /* 0x000000040000795c */ /* 0x000fea0000300000 */
.L_x_30:
[----:B------:R-:W-:Y:S05]  /*1ab0*/  BSYNC.RECONVERGENT B0 ;  /* 0x0000000000007941 */ /* 0x000fea0003800200 */
.L_x_29:
[----:B------:R-:W-:Y:S01]  /*1ac0*/  UIADD3 UR4, UPT, UPT, UR6, 0x1, URZ ;  /* 0x0000000106047890 */ /* 0x000fe2000fffe0ff */
[----:B------:R-:W-:Y:S01]  /*1ad0*/  BSSY.RECONVERGENT B0, `(.L_x_31) ;  /* 0x000003c000007945 */ /* 0x000fe20003800200 */
[----:B------:R-:W-:Y:S02]  /*1ae0*/  ELECT P0, URZ, PT ;  /* 0x0000000000ff782f */ /* 0x000fe40003800000 */
[----:B------:R-:W-:-:S04]  /*1af0*/  UISETP.NE.AND UP0, UPT, UR4, 0x2, UPT ;  /* 0x000000020400788c */ /* 0x000fc8000bf05270 */
[----:B------:R-:W-:Y:S02]  /*1b00*/  USEL UR5, URZ, 0x1, UP0 ;  /* 0x00000001ff057887 */ /* 0x000fe40008000000 */
[----:B------:R-:W-:-:S04]  /*1b10*/  USEL UR23, UR4, URZ, UP0 ;  /* 0x000000ff04177287 */ /* 0x000fc80008000000 */
[----:B------:R-:W-:Y:S01]  /*1b20*/  ULEA UR4, UR23, UR21, 0x3 ;  /* 0x0000001517047291 */ /* 0x000fe2000f8e18ff */
[----:B------:R-:W-:-:S04]  /*1b30*/  LOP3.LUT R15, R15, UR5, RZ, 0x3c, !PT ;  /* 0x000000050f0f7c12 */ /* 0x000fc8000f8e3cff */
[----:B-1----:R-:W-:-:S04]  /*1b40*/  SHF.L.U32 R2, R15, 0x1f, RZ ;  /* 0x0000001f0f027819 */ /* 0x002fc800000006ff */
[----:B------:R1:W4:Y:S01]  /*1b50*/  SYNCS.PHASECHK.TRANS64.TRYWAIT P2, [UR4+0x10], R2 ;  /* 0x00001002ff0075a7 */ /* 0x0003220008041104 */
[----:B------:R-:W-:Y:S05]  /*1b60*/  @!P0 BRA `(.L_x_32) ;  /* 0x0000000000c88947 */ /* 0x000fea0003800000 */
[----:B------:R-:W-:Y:S02]  /*1b70*/  ULEA UR32, UR6, UR21, 0x10 ;  /* 0x0000001506207291 */ /* 0x000fe4000f8e80ff */
[----:B------:R-:W-:Y:S02]  /*1b80*/  UIADD3 UR4, UP1, UPT, UR38, 0x80, URZ ;  /* 0x0000008026047890 */ /* 0x000fe4000ff3e0ff */
[----:B------:R-:W-:Y:S02]  /*1b90*/  ULEA UR13, UR6, UR21, 0xf ;  /* 0x00000015060d7291 */ /* 0x000fe4000f8e78ff */
[----:B------:R-:W-:Y:S02]  /*1ba0*/  UIADD3 UR14, UP0, UPT, UR38, 0x180, URZ ;  /* 0x00000180260e7890 */ /* 0x000fe4000ff1e0ff */
[----:B------:R-:W-:Y:S02]  /*1bb0*/  UIADD3 UR58, UPT, UPT, UR42, -0x40, URZ ;  /* 0xffffffc02a3a7890 */ /* 0x000fe4000fffe0ff */
[----:B------:R-:W-:-:S02]  /*1bc0*/  ULOP3.LUT UR57, UR7, 0xfefffff8, URZ, 0xc0, !UPT ;  /* 0xfefffff807397892 */ /* 0x000fc4000f8ec0ff */
[----:B------:R-:W-:Y:S02]  /*1bd0*/  UIADD3.X UR5, UPT, UPT, URZ, UR39, URZ, UP1, !UPT ;  /* 0x00000027ff057290 */ /* 0x000fe40008ffe4ff */
[----:B------:R-:W-:Y:S02]  /*1be0*/  UIADD3 UR56, UPT, UPT, UR32, 0x8400, URZ ;  /* 0x0000840020387890 */ /* 0x000fe4000fffe0ff */
[----:B------:R-:W-:Y:S02]  /*1bf0*/  UIADD3 UR50, UPT, UPT, UR42, -0x20, URZ ;  /* 0xffffffe02a327890 */ /* 0x000fe4000fffe0ff */
[----:B------:R-:W-:Y:S02]  /*1c00*/  UIADD3 UR48, UPT, UPT, UR32, 0xc400, URZ ;  /* 0x0000c40020307890 */ /* 0x000fe4000fffe0ff */
[----:B------:R-:W-:Y:S02]  /*1c10*/  UIADD3 UR40, UPT, UPT, UR32, 0x10400, URZ ;  /* 0x0001040020287890 */ /* 0x000fe4000fffe0ff */
[----:B------:R-:W-:-:S02]  /*1c20*/  UIADD3 UR34, UPT, UPT, UR42, 0x20, URZ ;  /* 0x000000202a227890 */ /* 0x000fc4000fffe0ff */
[----:B------:R-:W-:Y:S02]  /*1c30*/  UIADD3 UR32, UPT, UPT, UR32, 0x14400, URZ ;  /* 0x0001440020207890 */ /* 0x000fe4000fffe0ff */
[----:B------:R-:W-:Y:S02]  /*1c40*/  UIADD3.X UR15, UPT, UPT, URZ, UR39, URZ, UP0, !UPT ;  /* 0x00000027ff0f7290 */ /* 0x000fe400087fe4ff */
[----:B------:R-:W-:Y:S02]  /*1c50*/  UIADD3 UR24, UPT, UPT, UR13, 0x28400, URZ ;  /* 0x000284000d187890 */ /* 0x000fe4000fffe0ff */
[----:B------:R-:W-:Y:S01]  /*1c60*/  UIADD3 UR8, UPT, UPT, UR13, 0x2a400, URZ ;  /* 0x0002a4000d087890 */ /* 0x000fe2000fffe0ff */
[----:B------:R-:W-:Y:S01]  /*1c70*/  UMOV UR30, 0x0 ;  /* 0x00000000001e7882 */ /* 0x000fe20000000000 */
[----:B------:R-:W-:Y:S01]  /*1c80*/  UMOV UR31, 0x10000000 ;  /* 0x10000000001f7882 */ /* 0x000fe20000000000 */
[----:B------:R-:W-:Y:S01]  /*1c90*/  UMOV UR51, UR59 ;  /* 0x0000003b00337c82 */ /* 0x000fe20008000000 */
[----:B------:R-:W-:Y:S01]  /*1ca0*/  UMOV UR52, UR60 ;  /* 0x0000003c00347c82 */ /* 0x000fe20008000000 */
[----:B------:R-:W-:Y:S01]  /*1cb0*/  UMOV UR49, UR57 ;  /* 0x0000003900317c82 */ /* 0x000fe20008000000 */
[----:B------:R-:W-:Y:S01]  /*1cc0*/  UMOV UR43, UR59 ;  /* 0x0000003b002b7c82 */ /* 0x000fe20008000000 */
[----:B------:R-:W-:Y:S01]  /*1cd0*/  UMOV UR44, UR60 ;  /* 0x0000003c002c7c82 */ /* 0x000fe20008000000 */
[----:B------:R-:W-:Y:S01]  /*1ce0*/  UMOV UR41, UR57 ;  /* 0x0000003900297c82 */ /* 0x000fe20008000000 */
[----:B------:R-:W-:Y:S01]  /*1cf0*/  UTMALDG.3D.2CTA [UR56], [UR4], desc[UR30] ;  /* 0x00001e38040075b4 */ /* 0x000fe20008211000 */
[----:B------:R-:W-:Y:S01]  /*1d00*/  UMOV UR35, UR59 ;  /* 0x0000003b00237c82 */ /* 0x000fe20008000000 */
        /* <DEDUP_REMOVED lines=10> */
[----:B------:R-:W-:Y:S01]  /*1db0*/  UIADD3 UR16, UPT, UPT, UR13, 0x2c400, URZ ;  /* 0x0002c4000d107890 */ /* 0x000fe2000fffe0ff */
[----:B------:R-:W-:Y:S01]  /*1dc0*/  UMOV UR18, UR42 ;  /* 0x0000002a00127c82 */ /* 0x000fe20008000000 */
[----:B------:R-:W-:Y:S01]  /*1dd0*/  UMOV UR19, UR27 ;  /* 0x0000001b00137c82 */ /* 0x000fe20008000000 */
[----:B------:R-:W-:Y:S01]  /*1de0*/  UTMALDG.3D.2CTA [UR40], [UR4], desc[UR30] ;  /* 0x00001e28040075b4 */ /* 0x000fe20008211000 */
[----:B------:R-:W-:Y:S01]  /*1df0*/  UMOV UR20, UR60 ;  /* 0x0000003c00147c82 */ /* 0x000fe20008000000 */
[----:B------:R-:W-:Y:S01]  /*1e00*/  UMOV UR17, UR57 ;  /* 0x0000003900117c82 */ /* 0x000fe20008000000 */
[----:B------:R-:W-:Y:S01]  /*1e10*/  UTMALDG.3D.2CTA [UR32], [UR4], desc[UR30] ;  /* 0x00001e20040075b4 */ /* 0x000fe20008211000 */
[----:B------:R-:W-:Y:S01]  /*1e20*/  UTMALDG.3D.2CTA [UR24], [UR14], desc[UR30] ;  /* 0x00001e180e0075b4 */ /* 0x000fe20008211000 */
[----:B------:R2:W-:Y:S01]  /*1e30*/  UTMALDG.3D.2CTA [UR8], [UR14], desc[UR30] ;  /* 0x00001e080e0075b4 */ /* 0x0005e20008211000 */
[----:B------:R1:W-:Y:S01]  /*1e40*/  UTMALDG.3D.2CTA [UR16], [UR14], desc[UR30] ;  /* 0x00001e100e0075b4 */ /* 0x0003e20008211000 */
[----:B--2---:R-:W-:Y:S01]  /*1e50*/  UIADD3 UR8, UPT, UPT, UR13, 0x2e400, URZ ;  /* 0x0002e4000d087890 */ /* 0x004fe2000fffe0ff */
[----:B------:R-:W-:-:S08]  /*1e60*/  UMOV UR10, UR34 ;  /* 0x00000022000a7c82 */ /* 0x000fd00008000000 */
[----:B------:R1:W-:Y:S02]  /*1e70*/  UTMALDG.3D.2CTA [UR8], [UR14], desc[UR30] ;  /* 0x00001e080e0075b4 */ /* 0x0003e40008211000 */
[----:B-1----:R-:W-:Y:S01]  /*1e80*/  NOP ;  /* 0x0000000000007918 */ /* 0x002fe20000000000 */
.L_x_32:
[----:B------:R-:W-:Y:S05]  /*1e90*/  BSYNC.RECONVERGENT B0 ;  /* 0x0000000000007941 */ /* 0x000fea0003800200 */
.L_x_31:
[----:B------:R-:W-:Y:S01]  /*1ea0*/  UIADD3 UR42, UPT, UPT, UR42, 0x80, URZ ;  /* 0x000000802a2a7890 */ /* 0x000fe2000fffe0ff */
[----:B------:R-:W-:Y:S01]  /*1eb0*/  UMOV UR6, UR23 ;  /* 0x0000001700067c82 */ /* 0x000fe20008000000 */
[----:B------:R-:W-:Y:S01]  /*1ec0*/  UMOV UR22, UR45 ;  /* 0x0000002d00167c82 */ /* 0x000fe20008000000 */
[----:B------:R-:W-:Y:S09]  /*1ed0*/  BRA.U UP2, `(.L_x_33) ;  /* 0xfffffff902b47547 */ /* 0x000ff2000b83ffff */
.L_x_25:
[----:B------:R-:W-:Y:S01]  /*1ee0*/  ULEA UR4, UR23, UR21, 0x3 ;  /* 0x0000001517047291 */ /* 0x000fe2000f8e18ff */
[----:B-1----:R-:W-:Y:S01]  /*1ef0*/  SHF.L.U32 R2, R15, 0x1f, RZ ;  /* 0x0000001f0f027819 */ /* 0x002fe200000006ff */
[----:B------:R-:W-:Y:S01]  /*1f00*/  @!P1 SYNCS.ARRIVE.TRANS64.A1T0 RZ, [UR21+0x68], RZ ;  /* 0x000068ffffff99a7 */ /* 0x000fe20008100015 */
[----:B------:R-:W-:-:S06]  /*1f10*/  UISETP.GT.AND UP0, UPT, UR53, UR47, UPT ;  /* 0x0000002f3500728c */ /* 0x000fcc000bf04270 */
[----:B------:R1:W1:Y:S03]  /*1f20*/  SYNCS.PHASECHK.TRANS64.TRYWAIT P1, [UR4+0x10], R2 ;  /* 0x00001002ff0075a7 */ /* 0x0002660008021104 */
[----:B------:R-:W-:Y:S05]  /*1f30*/  BRA.U !UP0, `(.L_x_34) ;  /* 0x0000000508507547 */ /* 0x000fea000b800000 */
[----:B------:R-:W-:Y:S01]  /*1f40*/  UIADD3 UR29, UPT, UPT, UR55, UR22, URZ ;  /* 0x00000016371d7290 */ /* 0x000fe2000fffe0ff */
[----:B------:R-:W-:-:S11]  /*1f50*/  UMOV UR6, UR23 ;  /* 0x0000001700067c82 */ /* 0x000fd60008000000 */
.L_x_42:
[----:B------:R-:W-:Y:S01]  /*1f60*/  ULEA UR7, UR6, UR21, 0x3 ;  /* 0x0000001506077291 */ /* 0x000fe2000f8e18ff */
[----:B--2---:R-:W-:Y:S01]  /*1f70*/  @P5 MOV R3, 0x30000 ;  /* 0x0003000000035802 */ /* 0x004fe20000000f00 */
[----:B-1----:R-:W-:Y:S10]  /*1f80*/  @P1 BRA `(.L_x_35) ;  /* 0x00000000000c1947 */ /* 0x002ff40003800000 */
[----:B------:R-:W-:-:S04]  /*1f90*/  SHF.L.U32 R5, R15, 0x1f, RZ ;  /* 0x0000001f0f057819 */ /* 0x000fc800000006ff */
[----:B------:R-:W1:Y:S02]  /*1fa0*/  SYNCS.PHASECHK.TRANS64.TRYWAIT P0, [UR7+0x10], R5 ;  /* 0x00001005ff0075a7 */ /* 0x000e640008001107 */
[----:B-1----:R-:W-:Y:S05]  /*1fb0*/  @!P0 BRA `(.L_x_36) ;  /* 0x0000009c00dc8947 */ /* 0x002fea0003800000 */
.L_x_35:
[----:B------:R2:W-:Y:S01]  /*1fc0*/  @P5 SYNCS.ARRIVE.TRANS64 RZ, [UR7], R3 ;  /* 0x00000003ffff59a7 */ /* 0x0005e20008000007 */
[----:B------:R-:W-:-:S04]  /*1fd0*/  ULOP3.LUT UR4, UR37, 0x2, URZ, 0xfc, !UPT ;  /* 0x0000000225047892 */ /* 0x000fc8000f8efcff */
[----:B------:R-:W-:-:S09]  /*1fe0*/  UISETP.NE.AND UP0, UPT, UR4, 0x2, UPT ;  /* 0x000000020400788c */ /* 0x000fd2000bf05270 */
[----:B------:R-:W-:Y:S05]  /*1ff0*/  BRA.U UP0, `(.L_x_37) ;  /* 0x0000000100047547 */ /* 0x000fea000b800000 */
[----:B------:R-:W-:Y:S05]  /*2000*/  BPT.TRAP 0x1 ;  /* 0x000000040000795c */ /* 0x000fea0000300000 */
.L_x_37:
[----:B------:R-:W-:Y:S04]  /*2010*/  BSSY.RECONVERGENT B0, `(.L_x_38) ;  /* 0x0000003000007945 */ /* 0x000fe80003800200 */
[----:B------:R-:W-:Y:S05]  /*2020*/  @!P4 BRA `(.L_x_39) ;  /* 0x000000000004c947 */ /* 0x000fea0003800000 */
[----:B------:R-:W-:Y:S05]  /*2030*/  BPT.TRAP 0x1 ;  /* 0x000000040000795c */ /* 0x000fea0000300000 */
.L_x_39:
[----:B------:R-:W-:Y:S05]  /*2040*/  BSYNC.RECONVERGENT B0 ;  /* 0x0000000000007941 */ /* 0x000fea0003800200 */
.L_x_38:
        /* <DEDUP_REMOVED lines=9> */
[----:B------:R1:W1:Y:S01]  /*20e0*/  SYNCS.PHASECHK.TRANS64.TRYWAIT P1, [UR4+0x10], R2 ;  /* 0x00001002ff0075a7 */ /* 0x0002620008021104 */
[----:B------:R-:W-:Y:S05]  /*20f0*/  @!P0 BRA `(.L_x_41) ;  /* 0x0000000000cc8947 */ /* 0x000fea0003800000 */
[----:B------:R-:W-:Y:S02]  /*2100*/  ULEA UR32, UR6, UR21, 0x10 ;  /* 0x0000001506207291 */ /* 0x000fe4000f8e80ff */
[----:B------:R-:W-:Y:S02]  /*2110*/  UIADD3 UR4, UP1, UPT, UR38, 0x80, URZ ;  /* 0x0000008026047890 */ /* 0x000fe4000ff3e0ff */
[----:B------:R-:W-:Y:S02]  /*2120*/  USHF.L.U32 UR58, UR22, 0x7, URZ ;  /* 0x00000007163a7899 */ /* 0x000fe400080006ff */
[----:B------:R-:W-:Y:S02]  /*2130*/  ULEA UR13, UR6, UR21, 0xf ;  /* 0x00000015060d7291 */ /* 0x000fe4000f8e78ff */
[----:B------:R-:W-:Y:S02]  /*2140*/  UIADD3 UR14, UP0, UPT, UR38, 0x180, URZ ;  /* 0x00000180260e7890 */ /* 0x000fe4000ff1e0ff */
[----:B------:R-:W-:-:S02]  /*2150*/  ULOP3.LUT UR57, UR7, 0xfefffff8, URZ, 0xc0, !UPT ;  /* 0xfefffff807397892 */ /* 0x000fc4000f8ec0ff */
[----:B------:R-:W-:Y:S02]  /*2160*/  UIADD3.X UR5, UPT, UPT, URZ, UR39, URZ, UP1, !UPT ;  /* 0x00000027ff057290 */ /* 0x000fe40008ffe4ff */
[----:B------:R-:W-:Y:S02]  /*2170*/  UIADD3 UR56, UPT, UPT, UR32, 0x8400, URZ ;  /* 0x0000840020387890 */ /* 0x000fe4000fffe0ff */
[----:B------:R-:W-:Y:S02]  /*2180*/  UIADD3 UR50, UPT, UPT, UR58, 0x20, URZ ;  /* 0x000000203a327890 */ /* 0x000fe4000fffe0ff */
[----:B------:R-:W-:Y:S02]  /*2190*/  UIADD3 UR48, UPT, UPT, UR32, 0xc400, URZ ;  /* 0x0000c40020307890 */ /* 0x000fe4000fffe0ff */
[----:B------:R-:W-:Y:S02]  /*21a0*/  UIADD3 UR42, UPT, UPT, UR58, 0x40, URZ ;  /* 0x000000403a2a7890 */ /* 0x000fe4000fffe0ff */
[----:B------:R-:W-:-:S02]  /*21b0*/  UIADD3 UR40, UPT, UPT, UR32, 0x10400, URZ ;  /* 0x0001040020287890 */ /* 0x000fc4000fffe0ff */
[----:B------:R-:W-:Y:S02]  /*21c0*/  UIADD3 UR34, UPT, UPT, UR58, 0x60, URZ ;  /* 0x000000603a227890 */ /* 0x000fe4000fffe0ff */
        /* <DEDUP_REMOVED lines=37> */
[----:B--2---:R-:W-:Y:S01]  /*2420*/  NOP ;  /* 0x0000000000007918 */ /* 0x004fe20000000000 */
.L_x_41:
[----:B-1----:R-:W-:Y:S05]  /*2430*/  BSYNC.RECONVERGENT B0 ;  /* 0x0000000000007941 */ /* 0x002fea0003800200 */
.L_x_40:
[----:B------:R-:W-:Y:S01]  /*2440*/  UIADD3 UR22, UPT, UPT, UR22, 0x1, URZ ;  /* 0x0000000116167890 */ /* 0x000fe2000fffe0ff */
[----:B------:R-:W-:-:S03]  /*2450*/  UMOV UR6, UR23 ;  /* 0x0000001700067c82 */ /* 0x000fc60008000000 */
[----:B------:R-:W-:-:S09]  /*2460*/  UISETP.NE.AND UP0, UPT, UR22, UR29, UPT ;  /* 0x0000001d1600728c */ /* 0x000fd2000bf05270 */
[----:B------:R-:W-:Y:S05]  /*2470*/  BRA.U UP0, `(.L_x_42) ;  /* 0xfffffff900b87547 */ /* 0x000fea000b83ffff */
.L_x_34:
[----:B-1----:R-:W-:Y:S01]  /*2480*/  LEA R2, R14, UR21, 0x3 ;  /* 0x000000150e027c11 */ /* 0x002fe2000f8e18ff */
[----:B------:R-:W-:Y:S01]  /*2490*/  NOP ;  /* 0x0000000000007918 */ /* 0x000fe20000000000 */
[----:B--2---:R-:W-:Y:S02]  /*24a0*/  SHF.L.U32 R3, R12, 0x1f, RZ ;  /* 0x0000001f0c037819 */ /* 0x004fe400000006ff */
[----:B------:R-:W-:Y:S02]  /*24b0*/  LEA R4, R14, UR21, 0x4 ;  /* 0x000000150e047c11 */ /* 0x000fe4000f8e20ff */
[----:B------:R-:W1:Y:S02]  /*24c0*/  SYNCS.PHASECHK.TRANS64.TRYWAIT P0, [R2+URZ+0x70], R3 ;  /* 0x00007003020075a7 */ /* 0x000e6400080011ff */
[----:B-1----:R-:W-:Y:S05]  /*24d0*/  @!P0 BRA `(.L_x_43) ;  /* 0x0000009800ac8947 */ /* 0x002fea0003800000 */
.L_x_190:
[----:B------:R-:W4:Y:S01]  /*24e0*/  LDS.128 R4, [R4+0x100] ;  /* 0x0001000004047984 */ /* 0x000f220000000c00 */
[----:B------:R-:W-:Y:S01]  /*24f0*/  ISETP.GE.AND P0, PT, R26, 0x1, PT ;  /* 0x000000011a00780c */ /* 0x000fe20003f06270 */
[----:B-1----:R-:W-:Y:S01]  /*2500*/  VIADD R2, R2, 0x80 ;  /* 0x0000008002027836 */ /* 0x002fe20000000000 */
[----:B------:R-:W-:Y:S01]  /*2510*/  @!PT LDS RZ, [RZ] ;  /* 0x00000000fffff984 */ /* 0x000fe20000000800 */
[----:B------:R-:W-:Y:S01]  /*2520*/  @!PT LDS RZ, [RZ] ;  /* 0x00000000fffff984 */ /* 0x000fe20000000800 */
[----:B------:R-:W-:Y:S01]  /*2530*/  @!PT LDS RZ, [RZ] ;  /* 0x00000000fffff984 */ /* 0x000fe20000000800 */
[----:B------:R-:W-:Y:S01]  /*2540*/  @!PT LDS RZ, [RZ] ;  /* 0x00000000fffff984 */ /* 0x000fe20000000800 */
[----:B------:R1:W-:Y:S06]  /*2550*/  MEMBAR.ALL.CTA ;  /* 0x0000000000007992 */ /* 0x0003ec0000008000 */
[----:B-1----:R-:W1:Y:S01]  /*2560*/  FENCE.VIEW.ASYNC.S ;  /* 0x00000000000073c6 */ /* 0x002e620000000000 */
[----:B------:R-:W-:-:S04]  /*2570*/  PRMT R2, RZ, 0x654, R2 ;  /* 0x00000654ff027816 */ /* 0x000fc80000000002 */
[----:B-1----:R1:W-:Y:S01]  /*2580*/  SYNCS.ARRIVE.TRANS64.RED.A1T0 RZ, [R2+URZ], RZ ;  /* 0x000000ff02ff79a7 */ /* 0x0023e200081004ff */
[----:B----4-:R-:W-:-:S13]  /*2590*/  LOP3.LUT P2, RZ, R6, 0x1, RZ, 0xc0, !PT ;  /* 0x0000000106ff7812 */ /* 0x010fda000784c0ff */
[----:B------:R-:W-:Y:S01]  /*25a0*/  @P2 SHF.R.U32.HI R3, RZ, 0x10, R5 ;  /* 0x00000010ff032819 */ /* 0x000fe20000011605 */
[----:B------:R-:W-:Y:S01]  /*25b0*/  VOTEU.ANY UP0, P2 ;  /* 0x0000000000ff7886 */ /* 0x000fe20001000100 */
[----:B------:R-:W-:Y:S02]  /*25c0*/  @P2 MOV R13, R4 ;  /* 0x00000004000d2202 */ /* 0x000fe40000000f00 */
[----:B------:R-:W-:Y:S02]  /*25d0*/  @P2 R2UR.BROADCAST UR4, R3 ;  /* 0x00000000030422ca */ /* 0x000fe400008e0000 */
[----:B------:R-:W-:-:S11]  /*25e0*/  @P2 LOP3.LUT R11, R5, 0xffff, RZ, 0xc0, !PT ;  /* 0x0000ffff050b2812 */ /* 0x000fd600078ec0ff */
[----:B------:R-:W-:Y:S01]  /*25f0*/  @UP0 UMOV UR60, UR4 ;  /* 0x00000004003c0c82 */ /* 0x000fe20008000000 */
[----:B-1----:R-:W-:Y:S05]  /*2600*/  @!P0 BRA `(.L_x_44) ;  /* 0x0000000000b88947 */ /* 0x002fea0003800000 */
[----:B------:R-:W3:Y:S01]  /*2610*/  LDC.64 R4, c[0x0][0xb18] ;  /* 0x0002c600ff047b82 */ /* 0x000ee20000000a00 */
[----:B------:R-:W-:-:S07]  /*2620*/  ISETP.NE.AND P3, PT, R26, 0x1, PT ;  /* 0x000000011a00780c */ /* 0x000fce0003f65270 */
[----:B------:R-:W1:Y:S08]  /*2630*/  LDC.64 R6, c[0x0][0xb10] ;  /* 0x0002c400ff067b82 */ /* 0x000e700000000a00 */
[----:B------:R-:W2:Y:S08]  /*2640*/  LDC R18, c[0x0][0xb20] ;  /* 0x0002c800ff127b82 */ /* 0x000eb00000000800 */
[----:B------:R-:W4:Y:S01]  /*2650*/  LDC R20, c[0x0][0xb0c] ;  /* 0x0002c300ff147b82 */ /* 0x000f220000000800 */
[----:B---3--:R-:W-:Y:S01]  /*2660*/  IMAD.HI.U32 R19, R0, R5, RZ ;  /* 0x0000000500137227 */ /* 0x008fe200078e00ff */
[----:B------:R-:W-:-:S03]  /*2670*/  ISETP.NE.AND P0, PT, R4, 0x1, PT ;  /* 0x000000010400780c */ /* 0x000fc60003f05270 */
[----:B------:R-:W-:-:S03]  /*2680*/  IMAD.HI.U32 R5, R11, R5, RZ ;  /* 0x000000050b057227 */ /* 0x000fc600078e00ff */
[----:B------:R-:W3:Y:S01]  /*2690*/  LDC.64 R2, c[0x0][0xb28] ;  /* 0x0002ca00ff027b82 */ /* 0x000ee20000000a00 */
[----:B-1----:R-:W-:-:S04]  /*26a0*/  IMAD.HI.U32 R22, R9, R6, RZ ;  /* 0x0000000609167227 */ /* 0x002fc800078e00ff */
[----:B------:R-:W-:Y:S01]  /*26b0*/  IMAD.HI.U32 R24, R13, R6, RZ ;  /* 0x000000060d187227 */ /* 0x000fe200078e00ff */
[----:B------:R-:W-:Y:S02]  /*26c0*/  SHF.R.U32.HI R22, RZ, R7, R22 ;  /* 0x00000007ff167219 */ /* 0x000fe40000011616 */
[-C--:B--2---:R-:W-:Y:S02]  /*26d0*/  SHF.R.U32.HI R19, RZ, R18.reuse, R19 ;  /* 0x00000012ff137219 */ /* 0x084fe40000011613 */
[----:B------:R-:W-:Y:S02]  /*26e0*/  SHF.R.U32.HI R18, RZ, R18, R5 ;  /* 0x00000012ff127219 */ /* 0x000fe40000011605 */
[----:B------:R-:W-:Y:S02]  /*26f0*/  SEL R19, R0, R19, !P0 ;  /* 0x0000001300137207 */ /* 0x000fe40004000000 */
[----:B------:R-:W-:Y:S02]  /*2700*/  SHF.R.U32.HI R24, RZ, R7, R24 ;  /* 0x00000007ff187219 */ /* 0x000fe40000011618 */
[----:B----4-:R-:W-:-:S02]  /*2710*/  ISETP.NE.AND P1, PT, R20, 0x1, PT ;  /* 0x000000011400780c */ /* 0x010fc40003f25270 */
[----:B------:R-:W-:Y:S02]  /*2720*/  SEL R5, R11, R18, !P0 ;  /* 0x000000120b057207 */ /* 0x000fe40004000000 */
[----:B------:R-:W-:Y:S02]  /*2730*/  SEL R21, R9, R22, !P1 ;  /* 0x0000001609157207 */ /* 0x000fe40004800000 */
[----:B------:R-:W-:Y:S01]  /*2740*/  SEL R7, R13, R24, !P1 ;  /* 0x000000180d077207 */ /* 0x000fe20004800000 */
[----:B---3--:R-:W-:-:S04]  /*2750*/  IMAD.HI.U32 R22, R19, R2, RZ ;  /* 0x0000000213167227 */ /* 0x008fc800078e00ff */
[----:B------:R-:W-:Y:S01]  /*2760*/  IMAD.HI.U32 R6, R21, R2, RZ ;  /* 0x0000000215067227 */ /* 0x000fe200078e00ff */
[----:B------:R-:W-:-:S04]  /*2770*/  @P3 SHF.R.U32.HI R19, RZ, R3, R22 ;  /* 0x00000003ff133219 */ /* 0x000fc80000011616 */
        /* <DEDUP_REMOVED lines=8> */
[----:B------:R-:W-:-:S04]  /*2800*/  @!P0 IMAD.HI.U32 R18, R7, R2, RZ ;  /* 0x0000000207128227 */ /* 0x000fc800078e00ff */
[----:B------:R-:W-:Y:S01]  /*2810*/  IMAD.MOV R2, RZ, RZ, -R6 ;  /* 0x000000ffff027224 */ /* 0x000fe200078e0a06 */
[----:B------:R-:W-:-:S03]  /*2820*/  @!P0 SHF.R.U32.HI R18, RZ, R3, R18 ;  /* 0x00000003ff128219 */ /* 0x000fc60000011612 */
[----:B------:R-:W-:Y:S01]  /*2830*/  IMAD R2, R26, R2, R5 ;  /* 0x000000021a027224 */ /* 0x000fe200078e0205 */
[----:B------:R-:W-:Y:S02]  /*2840*/  @!P0 SEL R3, R7, R18, !P3 ;  /* 0x0000001207038207 */ /* 0x000fe40005800000 */
[----:B------:R-:W-:-:S03]  /*2850*/  IADD3 R18, PT, PT, -R5, RZ, RZ ;  /* 0x000000ff05127210 */ /* 0x000fc60007ffe1ff */
[--C-:B------:R-:W-:Y:S02]  /*2860*/  @!P0 IMAD.IADD R6, R6, 0x1, -R3.reuse ;  /* 0x0000000106068824 */ /* 0x100fe400078e0a03 */
[----:B------:R-:W-:Y:S01]  /*2870*/  @!P0 IMAD R3, R2, R21, R3 ;  /* 0x0000001502038224 */ /* 0x000fe200078e0203 */
[----:B------:R-:W-:Y:S01]  /*2880*/  IADD3 R2, PT, PT, -R7, RZ, RZ ;  /* 0x000000ff07027210 */ /* 0x000fe20007ffe1ff */
[----:B------:R-:W-:Y:S02]  /*2890*/  @!P0 IMAD R5, R26, R6, R7 ;  /* 0x000000061a058224 */ /* 0x000fe400078e0207 */
[----:B------:R-:W-:Y:S02]  /*28a0*/  IMAD R11, R4, R18, R11 ;  /* 0x00000012040b7224 */ /* 0x000fe400078e020b */
[----:B------:R-:W-:Y:S02]  /*28b0*/  @!P0 IMAD.MOV.U32 R7, RZ, RZ, R3 ;  /* 0x000000ffff078224 */ /* 0x000fe400078e0003 */
[----:B------:R-:W-:-:S02]  /*28c0*/  IMAD R2, R20, R2, R13 ;  /* 0x0000000214027224 */ /* 0x000fc400078e020d */
[----:B------:R-:W-:Y:S02]  /*28d0*/  IMAD R11, R5, R4, R11 ;  /* 0x00000004050b7224 */ /* 0x000fe400078e020b */
[----:B------:R-:W-:Y:S02]  /*28e0*/  IMAD R13, R7, R20, R2 ;  /* 0x00000014070d7224 */ /* 0x000fe400078e0202 */
.L_x_44:
[----:B------:R-:W1:Y:S02]  /*28f0*/  LDCU UR4, c[0x0][0xb30] ;  /* 0x00016600ff0477ac */ /* 0x000e640008000800 */
[----:B-1----:R-:W-:-:S09]  /*2900*/  UISETP.NE.AND UP0, UPT, UR4, 0x1, UPT ;  /* 0x000000010400788c */ /* 0x002fd2000bf05270 */
[----:B------:R-:W-:Y:S05]  /*2910*/  BRA.U UP0, `(.L_x_45) ;  /* 0x0000000100407547 */ /* 0x000fea000b800000 */
[----:B------:R-:W1:Y:S08]  /*2920*/  LDC.64 R4, c[0x0][0xb10] ;  /* 0x0002c400ff047b82 */ /* 0x000e700000000a00 */
[----:B------:R-:W2:Y:S08]  /*2930*/  LDC.64 R2, c[0x0][0xb18] ;  /* 0x0002c600ff027b82 */ /* 0x000eb00000000a00 */
[----:B------:R-:W4:Y:S08]  /*2940*/  LDC R6, c[0x0][0xb20] ;  /* 0x0002c800ff067b82 */ /* 0x000f300000000800 */
[----:B------:R-:W3:Y:S01]  /*2950*/  LDC R18, c[0x0][0xb0c] ;  /* 0x0002c300ff127b82 */ /* 0x000ee20000000800 */
[----:B-1----:R-:W-:-:S05]  /*2960*/  IMAD.HI.U32 R4, R13, R4, RZ ;  /* 0x000000040d047227 */ /* 0x002fca00078e00ff */
[----:B------:R-:W-:Y:S01]  /*2970*/  SHF.R.U32.HI R4, RZ, R5, R4 ;  /* 0x00000005ff047219 */ /* 0x000fe20000011604 */
[----:B--2---:R-:W-:Y:S01]  /*2980*/  IMAD.HI.U32 R3, R11, R3, RZ ;  /* 0x000000030b037227 */ /* 0x004fe200078e00ff */
[----:B------:R-:W-:-:S04]  /*2990*/  ISETP.NE.AND P0, PT, R2, 0x1, PT ;  /* 0x000000010200780c */ /* 0x000fc80003f05270 */
[----:B----4-:R-:W-:-:S04]  /*29a0*/  SHF.R.U32.HI R6, RZ, R6, R3 ;  /* 0x00000006ff067219 */ /* 0x010fc80000011603 */
[----:B------:R-:W-:Y:S02]  /*29b0*/  SEL R3, R11, R6, !P0 ;  /* 0x000000060b037207 */ /* 0x000fe40004000000 */
[----:B---3--:R-:W-:-:S04]  /*29c0*/  ISETP.NE.AND P1, PT, R18, 0x1, PT ;  /* 0x000000011200780c */ /* 0x008fc80003f25270 */
[----:B------:R-:W-:-:S05]  /*29d0*/  SEL R4, R13, R4, !P1 ;  /* 0x000000040d047207 */ /* 0x000fca0004800000 */
[----:B------:R-:W-:Y:S02]  /*29e0*/  IMAD.IADD R5, R3, 0x1, -R4 ;  /* 0x0000000103057824 */ /* 0x000fe400078e0a04 */
[----:B------:R-:W-:Y:S02]  /*29f0*/  IMAD.IADD R3, R4, 0x1, -R3 ;  /* 0x0000000104037824 */ /* 0x000fe400078e0a03 */
[----:B------:R-:W-:Y:S02]  /*2a00*/  IMAD R13, R5, R18, R13 ;  /* 0x00000012050d7224 */ /* 0x000fe400078e020d */
[----:B------:R-:W-:-:S07]  /*2a10*/  IMAD R11, R3, R2, R11 ;  /* 0x00000002030b7224 */ /* 0x000fce00078e020b */
.L_x_45:
[----:B------:R-:W-:Y:S01]  /*2a20*/  VIADD R14, R14, 0x1 ;  /* 0x000000010e0e7836 */ /* 0x000fe20000000000 */
[----:B------:R-:W-:Y:S01]  /*2a30*/  PLOP3.LUT P1, PT, PT, PT, PT, 0x80, 0x8 ;  /* 0x000000000008781c */ /* 0x000fe20003f2f070 */
[----:B------:R-:W-:Y:S02]  /*2a40*/  IMAD.IADD R21, R13, 0x1, R68 ;  /* 0x000000010d157824 */ /* 0x000fe400078e0244 */
[----:B------:R-:W-:Y:S01]  /*2a50*/  IMAD.IADD R20, R11, 0x1, R66 ;  /* 0x000000010b147824 */ /* 0x000fe200078e0242 */
[----:B------:R-:W-:-:S04]  /*2a60*/  ISETP.NE.AND P0, PT, R14, 0x2, PT ;  /* 0x000000020e00780c */ /* 0x000fc80003f05270 */
[----:B------:R-:W-:Y:S02]  /*2a70*/  SEL R3, RZ, 0x1, P0 ;  /* 0x00000001ff037807 */ /* 0x000fe40000000000 */
[----:B------:R-:W-:Y:S02]  /*2a80*/  SEL R14, R14, RZ, P0 ;  /* 0x000000ff0e0e7207 */ /* 0x000fe40000000000 */
[----:B------:R-:W-:Y:S01]  /*2a90*/  LOP3.LUT R12, R12, R3, RZ, 0x3c, !PT ;  /* 0x000000030c0c7212 */ /* 0x000fe200078e3cff */
[----:B------:R-:W-:Y:S06]  /*2aa0*/  @P2 BRA `(.L_x_46) ;  /* 0xffffffec00302947 */ /* 0x000fec000383ffff */
[----:B------:R-:W-:Y:S01]  /*2ab0*/  UIADD3 UR21, UPT, UPT, UR21, 0x10, URZ ;  /* 0x0000001015157890 */ /* 0x000fe2000fffe0ff */
[----:B------:R-:W-:-:S03]  /*2ac0*/  SHF.L.U32 R3, R15, 0x1f, RZ ;  /* 0x0000001f0f037819 */ /* 0x000fc600000006ff */
[----:B------:R-:W-:-:S09]  /*2ad0*/  ULEA UR4, UR23, UR21, 0x3 ;  /* 0x0000001517047291 */ /* 0x000fd2000f8e18ff */
[----:B------:R-:W1:Y:S02]  /*2ae0*/  SYNCS.PHASECHK.TRANS64.TRYWAIT P0, [UR4], R3 ;  /* 0x00000003ff0075a7 */ /* 0x000e640008001104 */
[----:B-1----:R-:W-:Y:S05]  /*2af0*/  @!P0 BRA `(.L_x_47) ;  /* 0x0000009400388947 */ /* 0x002fea0003800000 */
.L_x_192:
[----:B------:R-:W-:-:S04]  /*2b00*/  UIADD3 UR4, UPT, UPT, UR23, 0x1, URZ ;  /* 0x0000000117047890 */ /* 0x000fc8000fffe0ff */
[----:B------:R-:W-:-:S04]  /*2b10*/  UISETP.NE.AND UP0, UPT, UR4, 0x2, UPT ;  /* 0x000000020400788c */ /* 0x000fc8000bf05270 */
[----:B------:R-:W-:Y:S02]  /*2b20*/  USEL UR5, URZ, 0x1, UP0 ;  /* 0x00000001ff057887 */ /* 0x000fe40008000000 */
[----:B------:R-:W-:-:S04]  /*2b30*/  USEL UR4, UR4, URZ, UP0 ;  /* 0x000000ff04047287 */ /* 0x000fc80008000000 */
[----:B------:R-:W-:Y:S01]  /*2b40*/  ULEA UR4, UR4, UR21, 0x3 ;  /* 0x0000001504047291 */ /* 0x000fe2000f8e18ff */
[----:B-1----:R-:W-:-:S04]  /*2b50*/  LOP3.LUT R3, R15, UR5, RZ, 0x3c, !PT ;  /* 0x000000050f037c12 */ /* 0x002fc8000f8e3cff */
[----:B------:R-:W-:Y:S01]  /*2b60*/  SHF.L.U32 R3, R3, 0x1f, RZ ;  /* 0x0000001f03037819 */ /* 0x000fe200000006ff */
[----:B---3--:R-:W-:-:S07]  /*2b70*/  IMAD.U32 R0, RZ, RZ, UR4 ;  /* 0x00000004ff007e24 */ /* 0x008fce000f8e00ff */
.L_x_48:
[----:B-1----:R1:W2:Y:S02]  /*2b80*/  SYNCS.PHASECHK.TRANS64.TRYWAIT P0, [R0+URZ], R3 ;  /* 0x00000003000075a7 */ /* 0x0022a400080011ff */
[----:B--2---:R-:W-:Y:S05]  /*2b90*/  @!P0 NANOSLEEP.SYNCS 0x989680 ;  /* 0x009896800000895d */ /* 0x004fea0003900000 */
[----:B------:R-:W2:Y:S02]  /*2ba0*/  @!P0 SYNCS.PHASECHK.TRANS64 P0, [R0+URZ], R3 ;  /* 0x00000003000085a7 */ /* 0x000ea400080010ff */
[----:B--2---:R-:W-:Y:S05]  /*2bb0*/  @P0 EXIT ;  /* 0x000000000000094d */ /* 0x004fea0003800000 */
[----:B------:R-:W-:Y:S05]  /*2bc0*/  BRA `(.L_x_48) ;  /* 0xfffffffc00ec7947 */ /* 0x000fea000383ffff */
.L_x_22:
[----:B------:R-:W-:-:S04]  /*2bd0*/  UISETP.NE.AND UP1, UPT, UR46, URZ, UPT ;  /* 0x000000ff2e00728c */ /* 0x000fc8000bf25270 */
[----:B------:R-:W-:-:S09]  /*2be0*/  UISETP.NE.OR UP1, UPT, UR10, 0x1, UP1 ;  /* 0x000000010a00788c */ /* 0x000fd20008f25670 */
[----:B------:R-:W-:Y:S05]  /*2bf0*/  BRA.U UP1, `(.L_x_49) ;  /* 0x00000005014c7547 */ /* 0x000fea000b800000 */
[----:B------:R-:W-:Y:S01]  /*2c00*/  HFMA2 R11, -RZ, RZ, 0, 0 ;  /* 0x00000000ff0b7431 */ /* 0x000fe200000001ff */
[----:B------:R-:W-:Y:S01]  /*2c10*/  ISETP.GE.U32.AND P2, PT, R10, 0x2, PT ;  /* 0x000000020a00780c */ /* 0x000fe20003f46070 */
[----:B------:R-:W-:Y:S01]  /*2c20*/  IMAD.MOV.U32 R12, RZ, RZ, 0x1 ;  /* 0x00000001ff0c7424 */ /* 0x000fe200078e00ff */
[----:B------:R-:W-:Y:S01]  /*2c30*/  CS2R R8, SRZ ;  /* 0x0000000000087805 */ /* 0x000fe2000001ff00 */
[----:B------:R-:W-:Y:S01]  /*2c40*/  IMAD.MOV.U32 R3, RZ, RZ, RZ ;  /* 0x000000ffff037224 */ /* 0x000fe200078e00ff */
[----:B------:R-:W-:Y:S01]  /*2c50*/  UMOV UR6, 0x400 ;  /* 0x0000040000067882 */ /* 0x000fe20000000000 */
[----:B------:R-:W-:Y:S01]  /*2c60*/  UMOV UR5, URZ ;  /* 0x000000ff00057c82 */ /* 0x000fe20008000000 */
[----:B------:R-:W-:-:S12]  /*2c70*/  ULEA UR6, UR46, UR6, 0x18 ;  /* 0x000000062e067291 */ /* 0x000fd8000f8ec0ff */
.L_x_53:
[----:B------:R-:W-:Y:S02]  /*2c80*/  LEA R0, R3, UR6, 0x3 ;  /* 0x0000000603007c11 */ /* 0x000fe4000f8e18ff */
[----:B------:R-:W-:-:S03]  /*2c90*/  SHF.L.U32 R5, R8, 0x1f, RZ ;  /* 0x0000001f08057819 */ /* 0x000fc600000006ff */
[----:B------:R-:W-:Y:S01]  /*2ca0*/  VIADD R4, R0, 0xe0 ;  /* 0x000000e000047836 */ /* 0x000fe20000000000 */
[----:B------:R-:W1:Y:S02]  /*2cb0*/  SYNCS.PHASECHK.TRANS64.TRYWAIT P0, [R0+URZ+0xd0], R5 ;  /* 0x0000d005000075a7 */ /* 0x000e6400080011ff */
[----:B-1----:R-:W-:Y:S05]  /*2cc0*/  @!P0 BRA `(.L_x_50) ;  /* 0x0000009000dc8947 */ /* 0x002fea0003800000 */
.L_x_193:
[----:B------:R-:W-:Y:S01]  /*2cd0*/  ULEA UR4, UR5, UR6, 0x3 ;  /* 0x0000000605047291 */ /* 0x000fe2000f8e18ff */
[----:B------:R-:W-:Y:S01]  /*2ce0*/  PRMT R4, RZ, 0x654, R4 ;  /* 0x00000654ff047816 */ /* 0x000fe20000000004 */
[----:B-1----:R-:W-:Y:S01]  /*2cf0*/  @!P2 IMAD.MOV.U32 R5, RZ, RZ, 0x10 ;  /* 0x00000010ff05a424 */ /* 0x002fe200078e00ff */
[----:B------:R-:W-:Y:S01]  /*2d00*/  SHF.L.U32 R7, R12, 0x1f, RZ ;  /* 0x0000001f0c077819 */ /* 0x000fe200000006ff */
[----:B------:R-:W-:Y:S01]  /*2d10*/  UIADD3 UR7, UPT, UPT, UR4, 0x70, URZ ;  /* 0x0000007004077890 */ /* 0x000fe2000fffe0ff */
[----:B------:R1:W-:Y:S05]  /*2d20*/  SYNCS.ARRIVE.TRANS64.RED.A1T0 RZ, [R4+URZ], RZ ;  /* 0x000000ff04ff79a7 */ /* 0x0003ea00081004ff */
[----:B------:R-:W-:Y:S01]  /*2d30*/  IMAD.U32 R13, RZ, RZ, UR7 ;  /* 0x00000007ff0d7e24 */ /* 0x000fe2000f8e00ff */
[----:B------:R-:W2:Y:S04]  /*2d40*/  SYNCS.PHASECHK.TRANS64.TRYWAIT P0, [UR4+0x80], R7 ;  /* 0x00008007ff0075a7 */ /* 0x000ea80008001104 */
[----:B------:R-:W-:Y:S01]  /*2d50*/  PRMT R13, R10, 0x654, R13 ;  /* 0x000006540a0d7816 */ /* 0x000fe2000000000d */
[----:B-12---:R-:W-:Y:S06]  /*2d60*/  @!P0 BRA `(.L_x_51) ;  /* 0x0000009000c88947 */ /* 0x006fec0003800000 */
.L_x_195:
[----:B------:R-:W-:Y:S01]  /*2d70*/  ULEA UR8, UR5, UR6, 0x4 ;  /* 0x0000000605087291 */ /* 0x000fe2000f8e20ff */
[----:B------:R-:W-:Y:S01]  /*2d80*/  SEL R2, R13, R2, !P2 ;  /* 0x000000020d027207 */ /* 0x000fe20005000000 */
[----:B------:R-:W-:Y:S01]  /*2d90*/  UIADD3 UR9, UPT, UPT, UR4, 0x70, URZ ;  /* 0x0000007004097890 */ /* 0x000fe2000fffe0ff */
[----:B-1----:R-:W-:Y:S01]  /*2da0*/  LEA R0, R11, UR6, 0x3 ;  /* 0x000000060b007c11 */ /* 0x002fe2000f8e18ff */
[----:B------:R-:W-:Y:S01]  /*2db0*/  UIADD3 UR8, UPT, UPT, UR8, 0x100, URZ ;  /* 0x0000010008087890 */ /* 0x000fe2000fffe0ff */
[----:B------:R1:W-:Y:S01]  /*2dc0*/  @!P2 SYNCS.ARRIVE.TRANS64.RED RZ, [R2+URZ], R5 ;  /* 0x0000000502ffa9a7 */ /* 0x0003e200080004ff */
[----:B------:R-:W-:Y:S01]  /*2dd0*/  UIADD3 UR4, UPT, UPT, UR5, 0x1, URZ ;  /* 0x0000000105047890 */ /* 0x000fe2000fffe0ff */
[----:B------:R-:W-:-:S03]  /*2de0*/  VIADD R3, R3, 0x1 ;  /* 0x0000000103037836 */ /* 0x000fc60000000000 */
[----:B------:R-:W-:Y:S02]  /*2df0*/  UISETP.NE.AND UP0, UPT, UR4, 0x2, UPT ;  /* 0x000000020400788c */ /* 0x000fe4000bf05270 */
[----:B------:R-:W-:Y:S01]  /*2e00*/  ISETP.NE.AND P0, PT, R3, 0x2, PT ;  /* 0x000000020300780c */ /* 0x000fe20003f05270 */
[----:B------:R-:W-:Y:S06]  /*2e10*/  UGETNEXTWORKID.BROADCAST [UR8], [UR9] ;  /* 0x00000000080073ca */ /* 0x000fec0008000100 */
[----:B------:R-:W-:Y:S02]  /*2e20*/  USEL UR7, URZ, 0x1, UP0 ;  /* 0x00000001ff077887 */ /* 0x000fe40008000000 */
[----:B------:R-:W-:-:S04]  /*2e30*/  USEL UR5, UR4, URZ, UP0 ;  /* 0x000000ff04057287 */ /* 0x000fc80008000000 */
[----:B------:R-:W-:Y:S02]  /*2e40*/  LOP3.LUT R12, R12, UR7, RZ, 0x3c, !PT ;  /* 0x000000070c0c7c12 */ /* 0x000fe4000f8e3cff */
[----:B-1----:R-:W-:-:S04]  /*2e50*/  SHF.L.U32 R5, R9, 0x1f, RZ ;  /* 0x0000001f09057819 */ /* 0x002fc800000006ff */
[----:B------:R-:W1:Y:S02]  /*2e60*/  SYNCS.PHASECHK.TRANS64.TRYWAIT P1, [R0+URZ+0x70], R5 ;  /* 0x00007005000075a7 */ /* 0x000e6400080211ff */
[----:B-1----:R-:W-:Y:S05]  /*2e70*/  @!P1 BRA `(.L_x_52) ;  /* 0x00000090009c9947 */ /* 0x002fea0003800000 */
.L_x_196:
[----:B------:R-:W-:Y:S01]  /*2e80*/  LEA R4, R11, UR6, 0x4 ;  /* 0x000000060b047c11 */ /* 0x000fe2000f8e20ff */
[----:B-1----:R-:W-:Y:S01]  /*2e90*/  VIADD R0, R0, 0x80 ;  /* 0x0000008000007836 */ /* 0x002fe20000000000 */
[----:B------:R-:W-:Y:S01]  /*2ea0*/  SEL R3, R3, RZ, P0 ;  /* 0x000000ff03037207 */ /* 0x000fe20000000000 */
[----:B------:R-:W-:-:S03]  /*2eb0*/  VIADD R11, R11, 0x1 ;  /* 0x000000010b0b7836 */ /* 0x000fc60000000000 */
[----:B------:R-:W1:Y:S01]  /*2ec0*/  LDS.128 R4, [R4+0x100] ;  /* 0x0001000004047984 */ /* 0x000e620000000c00 */
[----:B------:R-:W-:Y:S02]  /*2ed0*/  PRMT R0, RZ, 0x654, R0 ;  /* 0x00000654ff007816 */ /* 0x000fe40000000000 */
[C---:B------:R-:W-:Y:S01]  /*2ee0*/  ISETP.NE.AND P1, PT, R11.reuse, 0x2, PT ;  /* 0x000000020b00780c */ /* 0x040fe20003f25270 */
[----:B------:R-:W-:Y:S01]  /*2ef0*/  @!PT LDS RZ, [RZ] ;  /* 0x00000000fffff984 */ /* 0x000fe20000000800 */
[----:B------:R-:W-:Y:S01]  /*2f00*/  @!PT LDS RZ, [RZ] ;  /* 0x00000000fffff984 */ /* 0x000fe20000000800 */
[----:B------:R-:W-:Y:S01]  /*2f10*/  @!PT LDS RZ, [RZ] ;  /* 0x00000000fffff984 */ /* 0x000fe20000000800 */
[----:B------:R-:W-:Y:S01]  /*2f20*/  @!PT LDS RZ, [RZ] ;  /* 0x00000000fffff984 */ /* 0x000fe20000000800 */
[----:B------:R2:W-:Y:S06]  /*2f30*/  MEMBAR.ALL.CTA ;  /* 0x0000000000007992 */ /* 0x0005ec0000008000 */
[----:B--2---:R-:W2:Y:S01]  /*2f40*/  FENCE.VIEW.ASYNC.S ;  /* 0x00000000000073c6 */ /* 0x004ea20000000000 */
[----:B------:R-:W-:Y:S01]  /*2f50*/  SEL R11, R11, RZ, P1 ;  /* 0x000000ff0b0b7207 */ /* 0x000fe20000800000 */
[----:B--2---:R2:W-:Y:S01]  /*2f60*/  SYNCS.ARRIVE.TRANS64.RED.A1T0 RZ, [R0+URZ], RZ ;  /* 0x000000ff00ff79a7 */ /* 0x0045e200081004ff */
[----:B-1----:R-:W-:-:S02]  /*2f70*/  LOP3.LUT P3, RZ, R6, 0x1, RZ, 0xc0, !PT ;  /* 0x0000000106ff7812 */ /* 0x002fc4000786c0ff */
[----:B------:R-:W-:-:S04]  /*2f80*/  SEL R5, RZ, 0x1, P0 ;  /* 0x00000001ff057807 */ /* 0x000fc80000000000 */
[----:B------:R-:W-:Y:S02]  /*2f90*/  LOP3.LUT R8, R8, R5, RZ, 0x3c, !PT ;  /* 0x0000000508087212 */ /* 0x000fe400078e3cff */
[----:B--2---:R-:W-:-:S04]  /*2fa0*/  SEL R0, RZ, 0x1, P1 ;  /* 0x00000001ff007807 */ /* 0x004fc80000800000 */
[----:B------:R-:W-:Y:S01]  /*2fb0*/  LOP3.LUT R9, R9, R0, RZ, 0x3c, !PT ;  /* 0x0000000009097212 */ /* 0x000fe200078e3cff */
[----:B------:R-:W-:Y:S06]  /*2fc0*/  @P3 BRA `(.L_x_53) ;  /* 0xfffffffc002c3947 */ /* 0x000fec000383ffff */
[----:B------:R-:W-:Y:S01]  /*2fd0*/  ULEA UR4, UR5, UR6, 0x3 ;  /* 0x0000000605047291 */ /* 0x000fe2000f8e18ff */
[----:B------:R-:W-:-:S08]  /*2fe0*/  SHF.L.U32 R3, R12, 0x1f, RZ ;  /* 0x0000001f0c037819 */ /* 0x000fd000000006ff */
[----:B------:R-:W1:Y:S02]  /*2ff0*/  SYNCS.PHASECHK.TRANS64 P0, [UR4+0x80], R3 ;  /* 0x00008003ff0075a7 */ /* 0x000e640008001004 */
[----:B-1----:R-:W-:Y:S05]  /*3000*/  @P0 BRA `(.L_x_54) ;  /* 0x0000000000080947 */ /* 0x002fea0003800000 */
[----:B------:R-:W1:Y:S02]  /*3010*/  SYNCS.PHASECHK.TRANS64.TRYWAIT P0, [UR4+0x80], R3 ;  /* 0x00008003ff0075a7 */ /* 0x000e640008001104 */
[----:B-1----:R-:W-:Y:S05]  /*3020*/  @!P0 BRA `(.L_x_55) ;  /* 0x0000009000448947 */ /* 0x002fea0003800000 */
.L_x_54:
[----:B------:R-:W-:-:S04]  /*3030*/  UIADD3 UR7, UPT, UPT, UR5, 0x1, URZ ;  /* 0x0000000105077890 */ /* 0x000fc8000fffe0ff */
[----:B------:R-:W-:-:S04]  /*3040*/  UISETP.NE.AND UP0, UPT, UR7, 0x2, UPT ;  /* 0x000000020700788c */ /* 0x000fc8000bf05270 */
[----:B------:R-:W-:Y:S02]  /*3050*/  USEL UR8, URZ, 0x1, UP0 ;  /* 0x00000001ff087887 */ /* 0x000fe40008000000 */
[----:B------:R-:W-:-:S04]  /*3060*/  USEL UR7, UR7, URZ, UP0 ;  /* 0x000000ff07077287 */ /* 0x000fc80008000000 */
[----:B------:R-:W-:Y:S01]  /*3070*/  ULEA UR7, UR7, UR6, 0x3 ;  /* 0x0000000607077291 */ /* 0x000fe2000f8e18ff */
[----:B-1----:R-:W-:-:S04]  /*3080*/  LOP3.LUT R3, R12, UR8, RZ, 0x3c, !PT ;  /* 0x000000080c037c12 */ /* 0x002fc8000f8e3cff */
[----:B------:R-:W-:-:S04]  /*3090*/  SHF.L.U32 R0, R3, 0x1f, RZ ;  /* 0x0000001f03007819 */ /* 0x000fc800000006ff */
[----:B------:R-:W1:Y:S02]  /*30a0*/  SYNCS.PHASECHK.TRANS64 P0, [UR7+0x80], R0 ;  /* 0x00008000ff0075a7 */ /* 0x000e640008001007 */
[----:B-1----:R-:W-:Y:S05]  /*30b0*/  @P0 EXIT ;  /* 0x000000000000094d */ /* 0x002fea0003800000 */
[----:B------:R-:W-:Y:S02]  /*30c0*/  SHF.L.U32 R3, R3, 0x1f, RZ ;  /* 0x0000001f03037819 */ /* 0x000fe400000006ff */
[----:B------:R-:W-:-:S07]  /*30d0*/  MOV R0, UR7 ;  /* 0x0000000700007c02 */ /* 0x000fce0008000f00 */
.L_x_56:
[----:B-1----:R1:W2:Y:S02]  /*30e0*/  SYNCS.PHASECHK.TRANS64.TRYWAIT P0, [R0+URZ+0x80], R3 ;  /* 0x00008003000075a7 */ /* 0x0022a400080011ff */
[----:B--2---:R-:W-:Y:S05]  /*30f0*/  @!P0 NANOSLEEP.SYNCS 0x989680 ;  /* 0x009896800000895d */ /* 0x004fea0003900000 */
[----:B------:R-:W2:Y:S02]  /*3100*/  @!P0 SYNCS.PHASECHK.TRANS64 P0, [R0+URZ+0x80], R3 ;  /* 0x00008003000085a7 */ /* 0x000ea400080010ff */
[----:B--2---:R-:W-:Y:S05]  /*3110*/  @P0 EXIT ;  /* 0x000000000000094d */ /* 0x004fea0003800000 */
[----:B------:R-:W-:Y:S05]  /*3120*/  BRA `(.L_x_56) ;  /* 0xfffffffc00ec7947 */ /* 0x000fea000383ffff */
.L_x_49:
[----:B------:R-:W-:Y:S05]  /*3130*/  BRA.U UP4, `(.L_x_57) ;  /* 0x0000001904507547 */ /* 0x000fea000b800000 */
[----:B------:R-:W-:Y:S01]  /*3140*/  UMOV UR4, 0x40 ;  /* 0x0000004000047882 */ /* 0x000fe20000000000 */
[----:B------:R-:W-:Y:S01]  /*3150*/  NOP ;  /* 0x0000000000007918 */ /* 0x000fe20000000000 */
[----:B------:R-:W-:Y:S01]  /*3160*/  ULEA UR5, UR46, UR4, 0x18 ;  /* 0x000000042e057291 */ /* 0x000fe2000f8ec0ff */
[----:B------:R-:W-:Y:S02]  /*3170*/  UMOV UR6, 0x400 ;  /* 0x0000040000067882 */ /* 0x000fe40000000000 */
[----:B------:R-:W-:-:S06]  /*3180*/  ULEA UR6, UR46, UR6, 0x18 ;  /* 0x000000062e067291 */ /* 0x000fcc000f8ec0ff */
[----:B------:R-:W1:Y:S02]  /*3190*/  LDS.U8 R2, [UR5+0x1c] ;  /* 0x00001c05ff027984 */ /* 0x000e640008000000 */
[----:B-1----:R-:W-:-:S13]  /*31a0*/  ISETP.NE.AND P0, PT, R2, RZ, PT ;  /* 0x000000ff0200720c */ /* 0x002fda0003f05270 */
[----:B------:R-:W-:Y:S05]  /*31b0*/  @P0 BRA `(.L_x_58) ;  /* 0x0000000400180947 */ /* 0x000fea0003800000 */
[----:B------:R-:W-:Y:S01]  /*31c0*/  R2UR UR4, R12 ;  /* 0x000000000c0472ca */ /* 0x000fe200000e0000 */
[----:B------:R-:W-:-:S12]  /*31d0*/  UIADD3 UR7, UPT, UPT, UR5, 0x8, URZ ;  /* 0x0000000805077890 */ /* 0x000fd8000fffe0ff */
[----:B------:R-:W-:-:S09]  /*31e0*/  UISETP.NE.U32.AND UP0, UPT, UR4, 0x1, UPT ;  /* 0x000000010400788c */ /* 0x000fd2000bf05070 */
[----:B------:R-:W-:Y:S05]  /*31f0*/  BRA.U !UP0, `(.L_x_59) ;  /* 0x0000000108a47547 */ /* 0x000fea000b800000 */
[----:B------:R-:W-:Y:S01]  /*3200*/  ELECT P0, URZ, PT ;  /* 0x0000000000ff782f */ /* 0x000fe20003800000 */
[----:B------:R-:W-:-:S12]  /*3210*/  BSSY B0, `(.L_x_59) ;  /* 0x0000027000007945 */ /* 0x000fd80003800000 */
[----:B------:R-:W-:Y:S05]  /*3220*/  @!P0 BRA `(.L_x_60) ;  /* 0x0000000000948947 */ /* 0x000fea0003800000 */
[----:B------:R-:W-:-:S05]  /*3230*/  UMOV UR4, 0x10 ;  /* 0x0000001000047882 */ /* 0x000fca0000000000 */
[----:B------:R-:W-:Y:S04]  /*3240*/  DEPBAR.LE SB1, 0x36 ;  /* 0x00009d800000791a */ /* 0x000fe80000000000 */
[----:B------:R-:W1:Y:S02]  /*3250*/  UTCATOMSWS.2CTA.FIND_AND_SET.ALIGN UP1, UR4, UR4 ;  /* 0x00000004000475e3 */ /* 0x000e640008220800 */
[----:B-1----:R-:W-:Y:S01]  /*3260*/  MOV R11, UR4 ;  /* 0x00000004000b7c02 */ /* 0x002fe20008000f00 */
[----:B------:R-:W-:Y:S06]  /*3270*/  BRA.U UP1, `(.L_x_61) ;  /* 0x0000000101187547 */ /* 0x000fec000b800000 */
.L_x_62:
[----:B------:R-:W-:Y:S05]  /*3280*/  NANOSLEEP 0x64 ;  /* 0x000000640000795d */ /* 0x000fea0003800000 */
[----:B------:R-:W-:-:S05]  /*3290*/  UMOV UR4, 0x10 ;  /* 0x0000001000047882 */ /* 0x000fca0000000000 */
[----:B------:R-:W-:Y:S04]  /*32a0*/  DEPBAR.LE SB1, 0x36 ;  /* 0x00009d800000791a */ /* 0x000fe80000000000 */
[----:B------:R-:W1:Y:S02]  /*32b0*/  UTCATOMSWS.2CTA.FIND_AND_SET.ALIGN UP1, UR4, UR4 ;  /* 0x00000004000475e3 */ /* 0x000e640008220800 */
[----:B-1----:R-:W-:Y:S01]  /*32c0*/  MOV R11, UR4 ;  /* 0x00000004000b7c02 */ /* 0x002fe20008000f00 */
[----:B------:R-:W-:Y:S05]  /*32d0*/  BRA.U !UP1, `(.L_x_62) ;  /* 0xfffffffd09e87547 */ /* 0x000fea000b83ffff */
.L_x_61:
[----:B------:R-:W1:Y:S01]  /*32e0*/  LDS R5, [UR5+0x10] ;  /* 0x00001005ff057984 */ /* 0x000e620008000800 */
[----:B------:R-:W-:Y:S01]  /*32f0*/  R2UR UR4, R9 ;  /* 0x00000000090472ca */ /* 0x000fe200000e0000 */
[----:B------:R-:W-:-:S04]  /*3300*/  IMAD.U32 R3, RZ, RZ, UR6 ;  /* 0x00000006ff037e24 */ /* 0x000fc8000f8e00ff */
[----:B------:R-:W-:-:S08]  /*3310*/  VIADD R3, R3, 0x120 ;  /* 0x0000012003037836 */ /* 0x000fd00000000000 */
[----:B------:R-:W-:Y:S02]  /*3320*/  MOV R2, UR4 ;  /* 0x0000000400027c02 */ /* 0x000fe40008000f00 */
[----:B-1----:R-:W-:-:S04]  /*3330*/  SHF.L.U32 R5, R5, 0x1f, RZ ;  /* 0x0000001f05057819 */ /* 0x002fc800000006ff */
[----:B------:R-:W1:Y:S02]  /*3340*/  SYNCS.PHASECHK.TRANS64.TRYWAIT P0, [UR5+0x8], R5 ;  /* 0x00000805ff0075a7 */ /* 0x000e640008001105 */
[----:B-1----:R-:W-:Y:S05]  /*3350*/  @P0 BRA `(.L_x_63) ;  /* 0x0000000000080947 */ /* 0x002fea0003800000 */
[----:B------:R-:W1:Y:S02]  /*3360*/  SYNCS.PHASECHK.TRANS64.TRYWAIT P0, [UR5+0x8], R5 ;  /* 0x00000805ff0075a7 */ /* 0x000e640008001105 */
[----:B-1----:R-:W-:Y:S05]  /*3370*/  @!P0 BRA `(.L_x_64) ;  /* 0x0000008c00888947 */ /* 0x002fea0003800000 */
.L_x_63:
[----:B------:R-:W-:Y:S01]  /*3380*/  R2UR UR4, R9 ;  /* 0x00000000090472ca */ /* 0x000fe200000e0000 */
[----:B-1----:R-:W-:Y:S02]  /*3390*/  HFMA2 R4, -RZ, RZ, 0, 5.9604644775390625e-08 ;  /* 0x00000001ff047431 */ /* 0x002fe400000001ff */
[----:B------:R-:W-:Y:S01]  /*33a0*/  IMAD.MOV.U32 R6, RZ, RZ, 0xffff ;  /* 0x0000ffffff067424 */ /* 0x000fe200078e00ff */
[----:B------:R-:W-:Y:S01]  /*33b0*/  PRMT R2, R2, 0x654, R3 ;  /* 0x0000065402027816 */ /* 0x000fe20000000003 */
[----:B------:R-:W-:Y:S02]  /*33c0*/  IMAD.MOV.U32 R5, RZ, RZ, 0x4 ;  /* 0x00000004ff057424 */ /* 0x000fe400078e00ff */
[----:B------:R-:W-:Y:S01]  /*33d0*/  IMAD.SHL.U32 R10, R11, 0x20, RZ ;  /* 0x000000200b0a7824 */ /* 0x000fe200078e00ff */
[-C--:B------:R-:W-:Y:S02]  /*33e0*/  SHF.L.U32 R7, R6, R11.reuse, RZ ;  /* 0x0000000b06077219 */ /* 0x080fe400000006ff */
[----:B------:R-:W-:-:S03]  /*33f0*/  SHF.L.U32 R6, R4, R11, RZ ;  /* 0x0000000b04067219 */ /* 0x000fc600000006ff */
[----:B------:R-:W-:-:S06]  /*3400*/  UPRMT UR4, UR4, 0x654, UR7 ;  /* 0x0000065404047896 */ /* 0x000fcc0008000007 */
[----:B------:R-:W-:-:S03]  /*3410*/  MOV R3, UR4 ;  /* 0x0000000400037c02 */ /* 0x000fc60008000f00 */
[----:B------:R1:W-:Y:S01]  /*3420*/  SYNCS.ARRIVE.TRANS64.RED RZ, [UR4], R5 ;  /* 0x00000005ffff79a7 */ /* 0x0003e20008000404 */
[----:B------:R1:W-:Y:S04]  /*3430*/  STS [UR6+0x120], R10 ;  /* 0x0001200aff007988 */ /* 0x0003e80008000806 */
[----:B------:R1:W-:Y:S04]  /*3440*/  STAS [R2.64], R11 ;  /* 0x0000000b02007dbd */ /* 0x0003e8000c0008ff */
[----:B------:R1:W-:Y:S04]  /*3450*/  ATOMS.OR RZ, [UR5+0x14], R7 ;  /* 0x00001407ffff798c */ /* 0x0003e8000b000005 */
[----:B------:R1:W-:Y:S04]  /*3460*/  ATOMS.OR RZ, [UR5+0x18], R6 ;  /* 0x00001806ffff798c */ /* 0x0003e8000b000005 */
[----:B------:R1:W-:Y:S02]  /*3470*/  ATOMS.XOR RZ, [UR5+0x10], R4 ;  /* 0x00001004ffff798c */ /* 0x0003e4000b800005 */
.L_x_60:
[----:B------:R-:W-:Y:S05]  /*3480*/  BSYNC B0 ;  /* 0x0000000000007941 */ /* 0x000fea0003800000 */
.L_x_59:
[----:B------:R-:W-:Y:S05]  /*3490*/  BRA.U UP0, `(.L_x_65) ;  /* 0x0000000100707547 */ /* 0x000fea000b800000 */
[----:B------:R-:W-:-:S03]  /*34a0*/  UMOV UR4, 0xffffffff ;  /* 0xffffffff00047882 */ /* 0x000fc60000000000 */
[----:B------:R-:W-:Y:S05]  /*34b0*/  BRA.DIV UR4, `(.L_x_66) ;  /* 0x0000008e04507947 */ /* 0x000fea000b800000 */
[----:B------:R-:W-:-:S13]  /*34c0*/  ELECT P6, URZ, PT ;  /* 0x0000000000ff782f */ /* 0x000fda00038c0000 */
.L_x_200:
[----:B------:R-:W-:Y:S05]  /*34d0*/  @!P6 BRA `(.L_x_65) ;  /* 0x000000000060e947 */ /* 0x000fea0003800000 */
[----:B-1----:R-:W1:Y:S02]  /*34e0*/  LDS R3, [UR5+0x10] ;  /* 0x00001005ff037984 */ /* 0x002e640008000800 */
[----:B-1----:R-:W-:-:S04]  /*34f0*/  SHF.L.U32 R3, R3, 0x1f, RZ ;  /* 0x0000001f03037819 */ /* 0x002fc800000006ff */
[----:B------:R-:W1:Y:S02]  /*3500*/  SYNCS.PHASECHK.TRANS64.TRYWAIT P0, [UR5+0x8], R3 ;  /* 0x00000803ff0075a7 */ /* 0x000e640008001105 */
[----:B-1----:R-:W-:Y:S05]  /*3510*/  @P0 BRA `(.L_x_67) ;  /* 0x0000000000080947 */ /* 0x002fea0003800000 */
[----:B------:R-:W1:Y:S02]  /*3520*/  SYNCS.PHASECHK.TRANS64.TRYWAIT P0, [UR5+0x8], R3 ;  /* 0x00000803ff0075a7 */ /* 0x000e640008001105 */
[----:B-1----:R-:W-:Y:S05]  /*3530*/  @!P0 BRA `(.L_x_68) ;  /* 0x0000008c00508947 */ /* 0x002fea0003800000 */
.L_x_67:
[----:B------:R-:W2:Y:S01]  /*3540*/  LDS R5, [UR6+0x120] ;  /* 0x00012006ff057984 */ /* 0x000ea20008000800 */
[----:B------:R-:W-:Y:S01]  /*3550*/  R2UR UR4, R9 ;  /* 0x00000000090472ca */ /* 0x000fe200000e0000 */
[----:B-1----:R-:W-:Y:S02]  /*3560*/  IMAD.MOV.U32 R3, RZ, RZ, 0xffff ;  /* 0x0000ffffff037424 */ /* 0x002fe400078e00ff */
[----:B------:R-:W-:-:S10]  /*3570*/  IMAD.MOV.U32 R2, RZ, RZ, 0x1 ;  /* 0x00000001ff027424 */ /* 0x000fd400078e00ff */
[----:B------:R-:W-:Y:S01]  /*3580*/  UPRMT UR4, UR4, 0x654, UR7 ;  /* 0x0000065404047896 */ /* 0x000fe20008000007 */
[----:B--2---:R-:W-:Y:S01]  /*3590*/  IMAD.SHL.U32 R4, R5, 0x20, RZ ;  /* 0x0000002005047824 */ /* 0x004fe200078e00ff */
[-C--:B------:R-:W-:Y:S02]  /*35a0*/  SHF.L.U32 R3, R3, R5.reuse, RZ ;  /* 0x0000000503037219 */ /* 0x080fe400000006ff */
[----:B------:R-:W-:Y:S02]  /*35b0*/  SHF.L.U32 R5, R2, R5, RZ ;  /* 0x0000000502057219 */ /* 0x000fe400000006ff */
[----:B------:R2:W-:Y:S04]  /*35c0*/  STS [UR6+0x120], R4 ;  /* 0x00012004ff007988 */ /* 0x0005e80008000806 */
[----:B------:R2:W-:Y:S04]  /*35d0*/  ATOMS.OR RZ, [UR5+0x14], R3 ;  /* 0x00001403ffff798c */ /* 0x0005e8000b000005 */
[----:B------:R2:W-:Y:S01]  /*35e0*/  ATOMS.OR RZ, [UR5+0x18], R5 ;  /* 0x00001805ffff798c */ /* 0x0005e2000b000005 */
[----:B------:R-:W-:Y:S03]  /*35f0*/  SYNCS.ARRIVE.TRANS64.RED.A1T0 RZ, [UR4], RZ ;  /* 0x000000ffffff79a7 */ /* 0x000fe60008100404 */
[----:B------:R2:W-:Y:S01]  /*3600*/  ATOMS.XOR RZ, [UR5+0x10], R2 ;  /* 0x00001002ffff798c */ /* 0x0005e2000b800005 */
[----:B------:R-:W-:Y:S05]  /*3610*/  BRA `(.L_x_65) ;  /* 0x0000000000107947 */ /* 0x000fea0003800000 */
.L_x_58:
[----:B------:R-:W-:-:S05]  /*3620*/  MOV R2, 0xffffffff ;  /* 0xffffffff00027802 */ /* 0x000fca0000000f00 */
[----:B------:R1:W-:Y:S02]  /*3630*/  STS [UR6+0x120], R2 ;  /* 0x00012002ff007988 */ /* 0x0003e40008000806 */
[----:B-1----:R-:W-:Y:S02]  /*3640*/  MOV R2, 0x3660 ;  /* 0x0000366000027802 */ /* 0x002fe40000000f00 */
[----:B-----5:R-:W-:Y:S05]  /*3650*/  CALL.REL.NOINC `($__internal_1_$__cuda_sm10x_tcgen05_guardrail_trap_phase_invalid_during_alloc) ;  /* 0x0000009400d47944 */ /* 0x020fea0003c00000 */
.L_x_65:
[----:B------:R-:W-:Y:S05]  /*3660*/  WARPSYNC.ALL ;  /* 0x0000000000007948 */ /* 0x000fea0003800000 */
[----:B------:R-:W3:Y:S01]  /*3670*/  S2UR UR4, SR_CgaCtaId ;  /* 0x00000000000479c3 */ /* 0x000ee20000008800 */
[----:B------:R-:W-:Y:S01]  /*3680*/  UMOV UR62, 0x400 ;  /* 0x00000400003e7882 */ /* 0x000fe20000000000 */
[----:B------:R-:W4:Y:S01]  /*3690*/  LDCU UR7, c[0x0][0x38c] ;  /* 0x00007180ff0777ac */ /* 0x000f220008000800 */
[----:B------:R-:W-:Y:S01]  /*36a0*/  LOP3.LUT R0, R0, 0xffff, RZ, 0xc0, !PT ;  /* 0x0000ffff00007812 */ /* 0x000fe200078ec0ff */
[----:B-1----:R-:W-:Y:S01]  /*36b0*/  HFMA2 R10, -RZ, RZ, 0, 0 ;  /* 0x00000000ff0a7431 */ /* 0x002fe200000001ff */
[----:B------:R-:W-:Y:S01]  /*36c0*/  R2UR UR5, R12 ;  /* 0x000000000c0572ca */ /* 0x000fe200000e0000 */
[----:B------:R-:W-:Y:S01]  /*36d0*/  IMAD.MOV.U32 R11, RZ, RZ, 0x1 ;  /* 0x00000001ff0b7424 */ /* 0x000fe200078e00ff */
[----:B------:R-:W-:Y:S01]  /*36e0*/  LOP3.LUT R8, R8, 0xffff, RZ, 0xc0, !PT ;  /* 0x0000ffff08087812 */ /* 0x000fe200078ec0ff */
[----:B------:R-:W-:Y:S01]  /*36f0*/  UMOV UR9, URZ ;  /* 0x000000ff00097c82 */ /* 0x000fe20008000000 */
[----:B------:R-:W-:Y:S01]  /*3700*/  UMOV UR60, URZ ;  /* 0x000000ff003c7c82 */ /* 0x000fe20008000000 */
[----:B------:R-:W-:Y:S01]  /*3710*/  UMOV UR76, 0x0 ;  /* 0x00000000004c7882 */ /* 0x000fe20000000000 */
[----:B------:R-:W-:Y:S01]  /*3720*/  R2UR UR65, R8 ;  /* 0x00000000084172ca */ /* 0x000fe200000e0000 */
[----:B------:R-:W-:Y:S01]  /*3730*/  IMAD.MOV.U32 R8, RZ, RZ, RZ ;  /* 0x000000ffff087224 */ /* 0x000fe200078e00ff */
[----:B------:R-:W-:Y:S01]  /*3740*/  UMOV UR77, 0x10200910 ;  /* 0x10200910004d7882 */ /* 0x000fe20000000000 */
[----:B------:R-:W-:Y:S01]  /*3750*/  UMOV UR74, 0x0 ;  /* 0x00000000004a7882 */ /* 0x000fe20000000000 */
[----:B------:R-:W-:Y:S01]  /*3760*/  UMOV UR75, 0x10200910 ;  /* 0x10200910004b7882 */ /* 0x000fe20000000000 */
[----:B------:R-:W-:Y:S01]  /*3770*/  UMOV UR72, 0x0 ;  /* 0x0000000000487882 */ /* 0x000fe20000000000 */
[----:B------:R-:W-:Y:S01]  /*3780*/  UMOV UR73, 0x10200910 ;  /* 0x1020091000497882 */ /* 0x000fe20000000000 */
[----:B------:R-:W-:-:S02]  /*3790*/  UISETP.NE.AND UP2, UPT, UR5, URZ, UPT ;  /* 0x000000ff0500728c */ /* 0x000fc4000bf45270 */
[----:B----4-:R-:W-:Y:S01]  /*37a0*/  UIADD3 UR7, UPT, UPT, UR7, 0x7f, URZ ;  /* 0x0000007f07077890 */ /* 0x010fe2000fffe0ff */
[----:B------:R-:W-:Y:S01]  /*37b0*/  UMOV UR70, 0x0 ;  /* 0x0000000000467882 */ /* 0x000fe20000000000 */
[----:B------:R-:W-:Y:S01]  /*37c0*/  UMOV UR71, 0x10200910 ;  /* 0x1020091000477882 */ /* 0x000fe20000000000 */
[----:B---3--:R-:W-:Y:S01]  /*37d0*/  ULEA UR62, UR4, UR62, 0x18 ;  /* 0x0000003e043e7291 */ /* 0x008fe2000f8ec0ff */
[----:B------:R-:W-:Y:S02]  /*37e0*/  UMOV UR68, 0x0 ;  /* 0x0000000000447882 */ /* 0x000fe40000000000 */
[----:B------:R-:W-:Y:S01]  /*37f0*/  UMOV UR4, URZ ;  /* 0x000000ff00047c82 */ /* 0x000fe20008000000 */
[----:B------:R-:W-:Y:S01]  /*3800*/  UIADD3 UR6, UPT, UPT, UR62, 0x8400, URZ ;  /* 0x000084003e067890 */ /* 0x000fe2000fffe0ff */
[----:B--2---:R-:W-:Y:S01]  /*3810*/  IMAD.U32 R2, RZ, RZ, UR4 ;  /* 0x00000004ff027e24 */ /* 0x004fe2000f8e00ff */
[----:B------:R-:W-:Y:S02]  /*3820*/  USHF.R.S32.HI UR4, URZ, 0x1f, UR7 ;  /* 0x0000001fff047899 */ /* 0x000fe40008011407 */
[----:B------:R-:W-:-:S02]  /*3830*/  UIADD3 UR5, UPT, UPT, UR62, 0x28400, URZ ;  /* 0x000284003e057890 */ /* 0x000fc4000fffe0ff */
[----:B------:R-:W-:Y:S02]  /*3840*/  ULEA.HI UR4, UR4, UR7, URZ, 0x7 ;  /* 0x0000000704047291 */ /* 0x000fe4000f8f38ff */
[----:B------:R-:W-:Y:S02]  /*3850*/  USHF.R.U32.HI UR6, URZ, 0x4, UR6 ;  /* 0x00000004ff067899 */ /* 0x000fe40008011606 */
[----:B------:R-:W-:Y:S02]  /*3860*/  USHF.R.S32.HI UR8, URZ, 0x7, UR4 ;  /* 0x00000007ff087899 */ /* 0x000fe40008011404 */
[----:B------:R-:W-:Y:S01]  /*3870*/  USHF.R.U32.HI UR5, URZ, 0x4, UR5 ;  /* 0x00000004ff057899 */ /* 0x000fe20008011605 */
[----:B------:R-:W-:Y:S01]  /*3880*/  R2UR UR4, R0 ;  /* 0x00000000000472ca */ /* 0x000fe200000e0000 */
[----:B------:R-:W-:Y:S02]  /*3890*/  UISETP.LT.AND UP0, UPT, UR8, 0x1, UPT ;  /* 0x000000010800788c */ /* 0x000fe4000bf01270 */
[----:B------:R-:W-:Y:S01]  /*38a0*/  ULOP3.LUT UR6, UR6, 0x3fff, URZ, 0xc0, !UPT ;  /* 0x00003fff06067892 */ /* 0x000fe2000f8ec0ff */
[----:B------:R-:W-:Y:S01]  /*38b0*/  IMAD.U32 R13, RZ, RZ, UR8 ;  /* 0x00000008ff0d7e24 */ /* 0x000fe2000f8e00ff */
[----:B------:R-:W-:-:S02]  /*38c0*/  ULOP3.LUT UR67, UR5, 0x3fff, URZ, 0xc0, !UPT ;  /* 0x00003fff05437892 */ /* 0x000fc4000f8ec0ff */
[----:B------:R-:W-:Y:S02]  /*38d0*/  ULOP3.LUT UR66, UR6, 0x10000, URZ, 0xfc, !UPT ;  /* 0x0001000006427892 */ /* 0x000fe4000f8efcff */
[----:B------:R-:W-:Y:S01]  /*38e0*/  ULOP3.LUT UR67, UR67, 0x10000, URZ, 0xfc, !UPT ;  /* 0x0001000043437892 */ /* 0x000fe2000f8efcff */
[----:B------:R-:W-:-:S03]  /*38f0*/  UMOV UR69, 0x10200910 ;  /* 0x1020091000457882 */ /* 0x000fc60000000000 */
[----:B------:R-:W-:Y:S01]  /*3900*/  IMAD.U32 R14, RZ, RZ, UR4 ;  /* 0x00000004ff0e7e24 */ /* 0x000fe2000f8e00ff */
[----:B------:R-:W-:Y:S01]  /*3910*/  NOP ;  /* 0x0000000000007918 */ /* 0x000fe20000000000 */
[----:B------:R-:W-:Y:S06]  /*3920*/  BAR.ARV 0x6, 0xa0 ;  /* 0x0182800000007b1d */ /* 0x000fec0000002000 */
[----:B------:R-:W1:Y:S02]  /*3930*/  LDS R3, [UR62+0x120] ;  /* 0x0001203eff037984 */ /* 0x000e640008000800 */
[----:B-1----:R-:W-:-:S02]  /*3940*/  R2UR UR4, R3 ;  /* 0x00000000030472ca */ /* 0x002fc400000e0000 */
[----:B------:R-:W-:-:S11]  /*3950*/  MOV R3, RZ ;  /* 0x000000ff00037202 */ /* 0x000fd60000000f00 */
[----:B------:R-:W-:Y:S01]  /*3960*/  MOV R16, UR4 ;  /* 0x0000000400107c02 */ /* 0x000fe20008000f00 */
[----:B------:R-:W-:-:S06]  /*3970*/  USEL UR4, UR8, 0x1, !UP0 ;  /* 0x0000000108047887 */ /* 0x000fcc000c000000 */
[----:B------:R-:W-:-:S07]  /*3980*/  IMAD.U32 R15, RZ, RZ, UR4 ;  /* 0x00000004ff0f7e24 */ /* 0x000fce000f8e00ff */
.L_x_76:
[----:B------:R-:W-:Y:S02]  /*3990*/  LEA R0, R10, UR62, 0x3 ;  /* 0x0000003e0a007c11 */ /* 0x000fe4000f8e18ff */
[----:B------:R-:W-:Y:S02]  /*39a0*/  SHF.L.U32 R5, R8, 0x1f, RZ ;  /* 0x0000001f08057819 */ /* 0x000fe400000006ff */
[----:B------:R-:W-:Y:S02]  /*39b0*/  LEA R4, R10, UR62, 0x4 ;  /* 0x0000003e0a047c11 */ /* 0x000fe4000f8e20ff */
[----:B------:R-:W1:Y:S02]  /*39c0*/  SYNCS.PHASECHK.TRANS64.TRYWAIT P0, [R0+URZ+0x70], R5 ;  /* 0x00007005000075a7 */ /* 0x000e6400080011ff */
[----:B-1----:R-:W-:Y:S05]  /*39d0*/  @!P0 BRA `(.L_x_69) ;  /* 0x0000008800408947 */ /* 0x002fea0003800000 */
.L_x_201:
[----:B-1----:R-:W1:Y:S01]  /*39e0*/  LDS.128 R4, [R4+0x100] ;  /* 0x0001000004047984 */ /* 0x002e620000000c00 */
[----:B------:R-:W-:Y:S02]  /*39f0*/  VIADD R0, R0, 0x80 ;  /* 0x0000008000007836 */ /* 0x000fe40000000000 */
[----:B------:R-:W-:Y:S01]  /*3a00*/  VIADD R10, R10, 0x1 ;  /* 0x000000010a0a7836 */ /* 0x000fe20000000000 */
[----:B------:R-:W-:Y:S01]  /*3a10*/  @!PT LDS RZ, [RZ] ;  /* 0x00000000fffff984 */ /* 0x000fe20000000800 */
[----:B------:R-:W-:Y:S01]  /*3a20*/  @!PT LDS RZ, [RZ] ;  /* 0x00000000fffff984 */ /* 0x000fe20000000800 */
[----:B------:R-:W-:Y:S01]  /*3a30*/  @!PT LDS RZ, [RZ] ;  /* 0x00000000fffff984 */ /* 0x000fe20000000800 */
[----:B------:R-:W-:Y:S01]  /*3a40*/  @!PT LDS RZ, [RZ] ;  /* 0x00000000fffff984 */ /* 0x000fe20000000800 */
[----:B------:R2:W-:Y:S06]  /*3a50*/  MEMBAR.ALL.CTA ;  /* 0x0000000000007992 */ /* 0x0005ec0000008000 */
[----:B--2---:R-:W2:Y:S01]  /*3a60*/  FENCE.VIEW.ASYNC.S ;  /* 0x00000000000073c6 */ /* 0x004ea20000000000 */
[----:B------:R-:W-:-:S04]  /*3a70*/  PRMT R0, RZ, 0x654, R0 ;  /* 0x00000654ff007816 */ /* 0x000fc80000000000 */
[----:B--2---:R2:W-:Y:S01]  /*3a80*/  SYNCS.ARRIVE.TRANS64.RED.A1T0 RZ, [R0+URZ], RZ ;  /* 0x000000ff00ff79a7 */ /* 0x0045e200081004ff */
[----:B-1----:R-:W-:Y:S01]  /*3a90*/  LOP3.LUT P1, RZ, R6, 0x1, RZ, 0xc0, !PT ;  /* 0x0000000106ff7812 */ /* 0x002fe2000782c0ff */
[----:B--2---:R-:W-:-:S12]  /*3aa0*/  BRA.U UP2, `(.L_x_70) ;  /* 0x00000009022c7547 */ /* 0x004fd8000b800000 */
[----:B------:R-:W1:Y:S01]  /*3ab0*/  LDCU UR4, c[0x0][0x38c] ;  /* 0x00007180ff0477ac */ /* 0x000e620008000800 */
[----:B------:R-:W-:Y:S02]  /*3ac0*/  R2UR UR5, R2 ;  /* 0x00000000020572ca */ /* 0x000fe400000e0000 */
[----:B------:R-:W-:Y:S02]  /*3ad0*/  PLOP3.LUT P2, PT, PT, PT, PT, 0x80, 0x8 ;  /* 0x000000000008781c */ /* 0x000fe40003f4f070 */
[----:B------:R-:W-:Y:S02]  /*3ae0*/  SHF.L.U32 R5, R11, 0x1f, RZ ;  /* 0x0000001f0b057819 */ /* 0x000fe400000006ff */
[----:B------:R-:W-:-:S07]  /*3af0*/  R2UR UR6, R16 ;  /* 0x00000000100672ca */ /* 0x000fce00000e0000 */
[----:B------:R-:W-:Y:S02]  /*3b00*/  ULEA UR7, UR5, UR62, 0x3 ;  /* 0x0000003e05077291 */ /* 0x000fe4000f8e18ff */
[----:B-1----:R-:W-:-:S04]  /*3b10*/  UISETP.GE.AND UP0, UPT, UR4, 0x1, UPT ;  /* 0x000000010400788c */ /* 0x002fc8000bf06270 */
[----:B------:R-:W-:Y:S01]  /*3b20*/  IMAD.U32 R4, RZ, RZ, UR7 ;  /* 0x00000007ff047e24 */ /* 0x000fe2000f8e00ff */
[----:B------:R-:W-:Y:S01]  /*3b30*/  ULEA UR8, UR5, UR6, 0x7 ;  /* 0x0000000605087291 */ /* 0x000fe2000f8e38ff */
[----:B------:R-:W-:-:S05]  /*3b40*/  PLOP3.LUT P0, PT, PT, PT, UP0, 0x80, 0x8 ;  /* 0x000000000008781c */ /* 0x000fca0003f0f008 */
[----:B------:R-:W-:-:S08]  /*3b50*/  @UP0 ULEA UR4, UR9, UR62, 0x3 ;  /* 0x0000003e09040291 */ /* 0x000fd0000f8e18ff */
[----:B------:R-:W-:-:S04]  /*3b60*/  @P0 SHF.L.U32 R0, R3, 0x1f, RZ ;  /* 0x0000001f03000819 */ /* 0x000fc800000006ff */
[----:B------:R1:W2:Y:S01]  /*3b70*/  @P0 SYNCS.PHASECHK.TRANS64.TRYWAIT P2, [UR4], R0 ;  /* 0x00000000ff0005a7 */ /* 0x0002a20008041104 */
[----:B------:R-:W3:Y:S02]  /*3b80*/  SYNCS.PHASECHK.TRANS64.TRYWAIT P0, [UR7+0xb0], R5 ;  /* 0x0000b005ff0075a7 */ /* 0x000ee40008001107 */
[----:B-123--:R-:W-:Y:S05]  /*3b90*/  @!P0 BRA `(.L_x_71) ;  /* 0x0000008400e48947 */ /* 0x00efea0003800000 */
.L_x_203:
[----:B------:R-:W-:Y:S01]  /*3ba0*/  UMOV UR64, UR60 ;  /* 0x0000003c00407c82 */ /* 0x000fe20008000000 */
[----:B------:R-:W-:Y:S05]  /*3bb0*/  BRA.U !UP0, `(.L_x_72) ;  /* 0x0000000508d07547 */ /* 0x000fea000b800000 */
[----:B------:R-:W-:Y:S01]  /*3bc0*/  R2UR UR4, R15 ;  /* 0x000000000f0472ca */ /* 0x000fe200000e0000 */
[----:B------:R-:W-:Y:S01]  /*3bd0*/  UPLOP3.LUT UP3, UPT, UPT, UPT, UPT, 0x40, 0x4 ;  /* 0x000000000004789c */ /* 0x000fe20003f6e870 */
[----:B------:R-:W-:Y:S01]  /*3be0*/  R2UR UR61, R13 ;  /* 0x000000000d3d72ca */ /* 0x000fe200000e0000 */
[----:B------:R-:W-:-:S10]  /*3bf0*/  UMOV UR7, UR9 ;  /* 0x0000000900077c82 */ /* 0x000fd40008000000 */
[----:B------:R-:W-:-:S12]  /*3c00*/  UIADD3 UR64, UPT, UPT, UR4, UR60, URZ ;  /* 0x0000003c04407290 */ /* 0x000fd8000fffe0ff */
.L_x_75:
[----:B--2---:R-:W-:Y:S01]  /*3c10*/  ULEA UR5, UR7, UR62, 0x3 ;  /* 0x0000003e07057291 */ /* 0x004fe2000f8e18ff */
[----:B------:R-:W-:Y:S11]  /*3c20*/  @P2 BRA `(.L_x_73) ;  /* 0x00000000000c2947 */ /* 0x000ff60003800000 */
[----:B-1----:R-:W-:Y:S04]  /*3c30*/  SHF.L.U32 R5, R3, 0x1f, RZ ;  /* 0x0000001f03057819 */ /* 0x002fe800000006ff */
[----:B------:R-:W1:Y:S02]  /*3c40*/  SYNCS.PHASECHK.TRANS64.TRYWAIT P0, [UR5], R5 ;  /* 0x00000005ff0075a7 */ /* 0x000e640008001105 */
[----:B-1----:R-:W-:Y:S05]  /*3c50*/  @!P0 BRA `(.L_x_74) ;  /* 0x0000008400d08947 */ /* 0x002fea0003800000 */
.L_x_73:
[----:B------:R-:W-:Y:S01]  /*3c60*/  UISETP.NE.AND UP0, UPT, UR61, 0x1, UPT ;  /* 0x000000013d00788c */ /* 0x000fe2000bf05270 */
[----:B------:R-:W-:Y:S01]  /*3c70*/  PLOP3.LUT P2, PT, PT, PT, PT, 0x80, 0x8 ;  /* 0x000000000008781c */ /* 0x000fe20003f4f070 */
[----:B------:R-:W-:Y:S01]  /*3c80*/  UIADD3 UR9, UPT, UPT, UR7, 0x1, URZ ;  /* 0x0000000107097890 */ /* 0x000fe2000fffe0ff */
[----:B------:R-:W-:Y:S01]  /*3c90*/  MOV.SPILL R6, UR65 ;  /* 0x0000004100067c02 */ /* 0x000fe20009000f00 */
[----:B------:R-:W-:Y:S01]  /*3ca0*/  UIADD3 UR63, UPT, UPT, UR5, 0x10, URZ ;  /* 0x00000010053f7890 */ /* 0x000fe2000fffe0ff */
[----:B-1----:R-:W-:Y:S01]  /*3cb0*/  MOV.SPILL R5, UR64 ;  /* 0x0000004000057c02 */ /* 0x002fe20009000f00 */
[----:B------:R-:W-:Y:S01]  /*3cc0*/  UISETP.NE.AND UP1, UPT, UR9, 0x2, UPT ;  /* 0x000000020900788c */ /* 0x000fe2000bf25270 */
[----:B------:R-:W-:Y:S01]  /*3cd0*/  PLOP3.LUT P0, PT, PT, PT, UP0, 0x80, 0x8 ;  /* 0x000000000008781c */ /* 0x000fe20003f0f008 */
[----:B------:R-:W-:Y:S02]  /*3ce0*/  ULEA UR6, UR7, UR67, 0xb ;  /* 0x0000004307067291 */ /* 0x000fe4000f8e58ff */
[----:B------:R-:W-:Y:S02]  /*3cf0*/  USEL UR5, URZ, 0x1, UP1 ;  /* 0x00000001ff057887 */ /* 0x000fe40008800000 */
[----:B------:R-:W-:Y:S02]  /*3d00*/  USEL UR9, UR9, URZ, UP1 ;  /* 0x000000ff09097287 */ /* 0x000fe40008800000 */
[----:B------:R-:W-:Y:S02]  /*3d10*/  ULEA UR4, UR7, UR66, 0xc ;  /* 0x0000004207047291 */ /* 0x000fe4000f8e60ff */
[----:B------:R-:W-:Y:S01]  /*3d20*/  @UP0 ULEA UR7, UR9, UR62, 0x3 ;  /* 0x0000003e09070291 */ /* 0x000fe2000f8e18ff */
[----:B------:R-:W-:Y:S01]  /*3d30*/  LOP3.LUT R3, R3, UR5, RZ, 0x3c, !PT ;  /* 0x0000000503037c12 */ /* 0x000fe2000f8e3cff */
[----:B------:R-:W-:Y:S02]  /*3d40*/  UIADD3 UR20, UPT, UPT, UR6, 0x2, URZ ;  /* 0x0000000206147890 */ /* 0x000fe4000fffe0ff */
[----:B------:R-:W-:Y:S01]  /*3d50*/  UIADD3 UR18, UPT, UPT, UR4, 0x2, URZ ;  /* 0x0000000204127890 */ /* 0x000fe2000fffe0ff */
[----:B------:R-:W-:Y:S01]  /*3d60*/  @P0 SHF.L.U32 R0, R3, 0x1f, RZ ;  /* 0x0000001f03000819 */ /* 0x000fe200000006ff */
[----:B------:R-:W-:Y:S02]  /*3d70*/  UIADD3 UR16, UPT, UPT, UR6, 0x4, URZ ;  /* 0x0000000406107890 */ /* 0x000fe4000fffe0ff */
[----:B------:R-:W-:Y:S01]  /*3d80*/  UIADD3 UR10, UPT, UPT, UR4, 0x4, URZ ;  /* 0x00000004040a7890 */ /* 0x000fe2000fffe0ff */
[----:B------:R2:W3:Y:S01]  /*3d90*/  @P0 SYNCS.PHASECHK.TRANS64.TRYWAIT P2, [UR7], R0 ;  /* 0x00000000ff0005a7 */ /* 0x0004e20008041107 */
[----:B------:R-:W-:Y:S02]  /*3da0*/  UIADD3 UR14, UPT, UPT, UR6, 0x6, URZ ;  /* 0x00000006060e7890 */ /* 0x000fe4000fffe0ff */
        /* <DEDUP_REMOVED lines=21> */
[----:B------:R-:W-:Y:S01]  /*3f00*/  UIADD3 UR61, UPT, UPT, UR61, -0x1, URZ ;  /* 0xffffffff3d3d7890 */ /* 0x000fe2000fffe0ff */
[----:B------:R-:W-:Y:S01]  /*3f10*/  UMOV UR7, 0x40004040 ;  /* 0x4000404000077882 */ /* 0x000fe20000000000 */
[----:B------:R-:W-:Y:S01]  /*3f20*/  UMOV UR64, 0x0 ;  /* 0x0000000000407882 */ /* 0x000fe20000000000 */
[----:B------:R-:W-:Y:S01]  /*3f30*/  UMOV UR65, 0x10200910 ;  /* 0x1020091000417882 */ /* 0x000fe20000000000 */
[----:B------:R-:W-:Y:S01]  /*3f40*/  UMOV UR5, 0x40004040 ;  /* 0x4000404000057882 */ /* 0x000fe20000000000 */
[----:B------:R-:W-:Y:S01]  /*3f50*/  UMOV UR21, 0x40004040 ;  /* 0x4000404000157882 */ /* 0x000fe20000000000 */
[----:B------:R1:W-:Y:S01]  /*3f60*/  UTCHMMA.2CTA gdesc[UR4], gdesc[UR6], tmem[UR8], tmem[UR64], idesc[UR65], UP3 ;  /* 0x00ff4006040075ea */ /* 0x0003e20009a00008 */
[----:B------:R-:W-:Y:S01]  /*3f70*/  UPLOP3.LUT UP3, UPT, UPT, UPT, UPT, 0x80, 0x8 ;  /* 0x000000000008789c */ /* 0x000fe20003f6f070 */
[----:B------:R-:W-:Y:S01]  /*3f80*/  UMOV UR19, 0x40004040 ;  /* 0x4000404000137882 */ /* 0x000fe20000000000 */
[----:B------:R-:W-:Y:S01]  /*3f90*/  UMOV UR17, 0x40004040 ;  /* 0x4000404000117882 */ /* 0x000fe20000000000 */
[----:B------:R4:W-:Y:S01]  /*3fa0*/  UTCHMMA.2CTA gdesc[UR18], gdesc[UR20], tmem[UR8], tmem[UR64], idesc[UR65], UPT ;  /* 0x00ff4014120075ea */ /* 0x0009e2000ba00008 */
        /* <DEDUP_REMOVED lines=19> */
[----:B-1----:R-:W-:Y:S01]  /*40e0*/  UMOV UR7, 0x10200910 ;  /* 0x1020091000077882 */ /* 0x002fe20000000000 */
[----:B------:R-:W-:Y:S01]  /*40f0*/  UMOV UR35, 0x40004040 ;  /* 0x4000404000237882 */ /* 0x000fe20000000000 */
[----:B------:R-:W-:Y:S01]  /*4100*/  UMOV UR33, 0x40004040 ;  /* 0x4000404000217882 */ /* 0x000fe20000000000 */
[----:B------:R-:W-:Y:S01]  /*4110*/  UMOV UR27, 0x40004040 ;  /* 0x40004040001b7882 */ /* 0x000fe20000000000 */
[----:B------:R-:W-:Y:S01]  /*4120*/  UMOV UR25, 0x40004040 ;  /* 0x4000404000197882 */ /* 0x000fe20000000000 */
[----:B----4-:R-:W-:Y:S02]  /*4130*/  UIADD3 UR20, UPT, UPT, UR4, 0xc02, URZ ;  /* 0x00000c0204147890 */ /* 0x010fe4000fffe0ff */
[----:B------:R-:W-:Y:S02]  /*4140*/  UIADD3 UR18, UPT, UPT, UR6, 0x604, URZ ;  /* 0x0000060406127890 */ /* 0x000fe4000fffe0ff */
[----:B--2---:R-:W-:Y:S02]  /*4150*/  UIADD3 UR16, UPT, UPT, UR4, 0xc04, URZ ;  /* 0x00000c0404107890 */ /* 0x004fe4000fffe0ff */
[----:B------:R-:W-:Y:S01]  /*4160*/  UIADD3 UR10, UPT, UPT, UR6, 0x606, URZ ;  /* 0x00000606060a7890 */ /* 0x000fe2000fffe0ff */
[----:B------:R-:W-:Y:S01]  /*4170*/  R2UR.FILL UR65, R6 ;  /* 0x00000000064172ca */ /* 0x000fe200004e0000 */
[----:B------:R-:W-:Y:S01]  /*4180*/  UMOV UR14, 0x0 ;  /* 0x00000000000e7882 */ /* 0x000fe20000000000 */
[----:B------:R-:W-:Y:S01]  /*4190*/  UMOV UR15, 0x10200910 ;  /* 0x10200910000f7882 */ /* 0x000fe20000000000 */
[----:B------:R-:W-:Y:S01]  /*41a0*/  UMOV UR12, 0x0 ;  /* 0x00000000000c7882 */ /* 0x000fe20000000000 */
[----:B------:R-:W-:Y:S01]  /*41b0*/  UTCHMMA.2CTA gdesc[UR28], gdesc[UR30], tmem[UR8], tmem[UR14], idesc[UR15], UPT ;  /* 0x00ff0e1e1c0075ea */ /* 0x000fe2000ba00008 */
[----:B------:R-:W-:Y:S01]  /*41c0*/  UTCHMMA.2CTA gdesc[UR56], gdesc[UR58], tmem[UR8], tmem[UR14], idesc[UR15], UPT ;  /* 0x00ff0e3a380075ea */ /* 0x000fe2000ba00008 */
[----:B------:R-:W-:Y:S01]  /*41d0*/  UMOV UR13, 0x10200910 ;  /* 0x10200910000d7882 */ /* 0x000fe20000000000 */
[----:B------:R-:W-:Y:S01]  /*41e0*/  UTCHMMA.2CTA gdesc[UR52], gdesc[UR54], tmem[UR8], tmem[UR14], idesc[UR15], UPT ;  /* 0x00ff0e36340075ea */ /* 0x000fe2000ba00008 */
[----:B------:R-:W-:Y:S01]  /*41f0*/  UIADD3 UR4, UPT, UPT, UR4, 0xc06, URZ ;  /* 0x00000c0604047890 */ /* 0x000fe2000fffe0ff */
[----:B------:R-:W-:Y:S01]  /*4200*/  UTCHMMA.2CTA gdesc[UR48], gdesc[UR50], tmem[UR8], tmem[UR12], idesc[UR13], UPT ;  /* 0x00ff0c32300075ea */ /* 0x000fe2000ba00008 */
[----:B------:R-:W-:Y:S01]  /*4210*/  UTCHMMA.2CTA gdesc[UR44], gdesc[UR46], tmem[UR8], tmem[UR12], idesc[UR13], UPT ;  /* 0x00ff0c2e2c0075ea */ /* 0x000fe2000ba00008 */
[----:B------:R-:W-:Y:S01]  /*4220*/  UMOV UR6, 0x0 ;  /* 0x0000000000067882 */ /* 0x000fe20000000000 */
[----:B------:R-:W-:Y:S01]  /*4230*/  UTCHMMA.2CTA gdesc[UR40], gdesc[UR42], tmem[UR8], tmem[UR12], idesc[UR13], UPT ;  /* 0x00ff0c2a280075ea */ /* 0x000fe2000ba00008 */
[----:B------:R1:W-:Y:S01]  /*4240*/  UTCHMMA.2CTA gdesc[UR36], gdesc[UR38], tmem[UR8], tmem[UR6], idesc[UR7], UPT ;  /* 0x00ff0626240075ea */ /* 0x0003e2000ba00008 */
[----:B------:R2:W-:Y:S01]  /*4250*/  UTCHMMA.2CTA gdesc[UR32], gdesc[UR34], tmem[UR8], tmem[UR76], idesc[UR77], UPT ;  /* 0x00ff4c22200075ea */ /* 0x0005e2000ba00008 */
[----:B------:R-:W-:Y:S01]  /*4260*/  UMOV UR23, 0x40004040 ;  /* 0x4000404000177882 */ /* 0x000fe20000000000 */
[----:B------:R2:W-:Y:S01]  /*4270*/  UTCHMMA.2CTA gdesc[UR24], gdesc[UR26], tmem[UR8], tmem[UR74], idesc[UR75], UPT ;  /* 0x00ff4a1a180075ea */ /* 0x0005e2000ba00008 */
[----:B------:R-:W-:Y:S01]  /*4280*/  R2UR.FILL UR64, R5 ;  /* 0x00000000054072ca */ /* 0x000fe200004e0000 */
[----:B------:R2:W-:Y:S01]  /*4290*/  UTCHMMA.2CTA gdesc[UR20], gdesc[UR22], tmem[UR8], tmem[UR72], idesc[UR73], UPT ;  /* 0x00ff4816140075ea */ /* 0x0005e2000ba00008 */
[----:B------:R2:W-:Y:S01]  /*42a0*/  UTCHMMA.2CTA gdesc[UR16], gdesc[UR18], tmem[UR8], tmem[UR70], idesc[UR71], UPT ;  /* 0x00ff4612100075ea */ /* 0x0005e2000ba00008 */
[----:B------:R2:W-:Y:S01]  /*42b0*/  UTCHMMA.2CTA gdesc[UR4], gdesc[UR10], tmem[UR8], tmem[UR68], idesc[UR69], UPT ;  /* 0x00ff440a040075ea */ /* 0x0005e2000ba00008 */
[----:B------:R2:W-:Y:S09]  /*42c0*/  UTCBAR.2CTA.MULTICAST [UR63], URZ, UR65 ;  /* 0x000000ff3f0073e9 */ /* 0x0005f20008200841 */
[----:B------:R-:W-:Y:S01]  /*42d0*/  UISETP.NE.AND UP0, UPT, UR60, UR64, UPT ;  /* 0x000000403c00728c */ /* 0x000fe2000bf05270 */
[----:B-1----:R-:W-:Y:S08]  /*42e0*/  UMOV UR7, UR9 ;  /* 0x0000000900077c82 */ /* 0x002ff00008000000 */
[----:B---3--:R-:W-:Y:S05]  /*42f0*/  BRA.U UP0, `(.L_x_75) ;  /* 0xfffffff900447547 */ /* 0x008fea000b83ffff */
.L_x_72:
[----:B--2---:R-:W-:Y:S01]  /*4300*/  R2UR UR4, R4 ;  /* 0x00000000040472ca */ /* 0x004fe200000e0000 */
[----:B------:R-:W-:Y:S01]  /*4310*/  UMOV UR60, UR64 ;  /* 0x00000040003c7c82 */ /* 0x000fe20008000000 */
[----:B------:R-:W-:-:S11]  /*4320*/  R2UR UR5, R14 ;  /* 0x000000000e0572ca */ /* 0x000fd600000e0000 */
[----:B------:R-:W-:-:S09]  /*4330*/  UIADD3 UR4, UPT, UPT, UR4, 0x90, URZ ;  /* 0x0000009004047890 */ /* 0x000fd2000fffe0ff */
[----:B------:R2:W-:Y:S01]  /*4340*/  UTCBAR.2CTA.MULTICAST [UR4], URZ, UR5 ;  /* 0x000000ff040073e9 */ /* 0x0005e20008200805 */
[----:B------:R-:W-:Y:S02]  /*4350*/  NOP ;  /* 0x0000000000007918 */ /* 0x000fe40000000000 */
.L_x_70:
[----:B--2---:R-:W-:Y:S02]  /*4360*/  R2UR UR4, R2 ;  /* 0x00000000020472ca */ /* 0x004fe400000e0000 */
[----:B------:R-:W-:-:S04]  /*4370*/  ISETP.NE.AND P0, PT, R10, 0x2, PT ;  /* 0x000000020a00780c */ /* 0x000fc80003f05270 */
[----:B-1----:R-:W-:Y:S02]  /*4380*/  SEL R5, RZ, 0x1, P0 ;  /* 0x00000001ff057807 */ /* 0x002fe40000000000 */
[----:B------:R-:W-:Y:S02]  /*4390*/  SEL R10, R10, RZ, P0 ;  /* 0x000000ff0a0a7207 */ /* 0x000fe40000000000 */
[----:B------:R-:W-:-:S03]  /*43a0*/  LOP3.LUT R8, R8, R5, RZ, 0x3c, !PT ;  /* 0x0000000508087212 */ /* 0x000fc600078e3cff */
[----:B------:R-:W-:-:S04]  /*43b0*/  UIADD3 UR4, UPT, UPT, UR4, 0x1, URZ ;  /* 0x0000000104047890 */ /* 0x000fc8000fffe0ff */
[----:B------:R-:W-:-:S04]  /*43c0*/  UISETP.NE.AND UP0, UPT, UR4, 0x4, UPT ;  /* 0x000000040400788c */ /* 0x000fc8000bf05270 */
[----:B------:R-:W-:Y:S02]  /*43d0*/  USEL UR5, URZ, 0x1, UP0 ;  /* 0x00000001ff057887 */ /* 0x000fe40008000000 */
[----:B------:R-:W-:-:S04]  /*43e0*/  USEL UR4, UR4, URZ, UP0 ;  /* 0x000000ff04047287 */ /* 0x000fc80008000000 */
[----:B------:R-:W-:Y:S02]  /*43f0*/  LOP3.LUT R11, R11, UR5, RZ, 0x3c, !PT ;  /* 0x000000050b0b7c12 */ /* 0x000fe4000f8e3cff */
[----:B------:R-:W-:Y:S01]  /*4400*/  IMAD.U32 R2, RZ, RZ, UR4 ;  /* 0x00000004ff027e24 */ /* 0x000fe2000f8e00ff */
[----:B------:R-:W-:Y:S06]  /*4410*/  @P1 BRA `(.L_x_76) ;  /* 0xfffffff4005c1947 */ /* 0x000fec000383ffff */
[----:B------:R-:W1:Y:S01]  /*4420*/  S2UR UR8, SR_CgaCtaId ;  /* 0x00000000000879c3 */ /* 0x000e620000008800 */
[----:B------:R-:W-:Y:S01]  /*4430*/  ELECT P0, URZ, PT ;  /* 0x0000000000ff782f */ /* 0x000fe20003800000 */
[----:B------:R-:W-:Y:S01]  /*4440*/  IMAD.MOV.U32 R0, RZ, RZ, 0x1 ;  /* 0x00000001ff007424 */ /* 0x000fe200078e00ff */
[----:B------:R-:W-:Y:S01]  /*4450*/  UMOV UR4, 0x40 ;  /* 0x0000004000047882 */ /* 0x000fe20000000000 */
[----:B------:R-:W-:-:S04]  /*4460*/  R2UR UR5, R12 ;  /* 0x000000000c0572ca */ /* 0x000fc800000e0000 */
[----:B------:R-:W-:Y:S09]  /*4470*/  UVIRTCOUNT.DEALLOC.SMPOOL 0x80 ;  /* 0x000000800000784c */ /* 0x000ff20000000000 */
[----:B------:R-:W-:Y:S02]  /*4480*/  UISETP.NE.AND UP0, UPT, UR5, URZ, UPT ;  /* 0x000000ff0500728c */ /* 0x000fe4000bf05270 */
[----:B-1----:R-:W-:-:S09]  /*4490*/  ULEA UR8, UR8, UR4, 0x18 ;  /* 0x0000000408087291 */ /* 0x002fd2000f8ec0ff */
[----:B------:R1:W-:Y:S01]  /*44a0*/  @P0 STS.U8 [UR8+0x1c], R0 ;  /* 0x00001c00ff000988 */ /* 0x0003e20008000008 */
[----:B------:R-:W-:Y:S05]  /*44b0*/  BRA.U UP0, `(.L_x_77) ;  /* 0x0000000100a87547 */ /* 0x000fea000b800000 */
[----:B------:R-:W-:Y:S01]  /*44c0*/  R2UR UR4, R2 ;  /* 0x00000000020472ca */ /* 0x000fe200000e0000 */
[----:B------:R-:W-:Y:S01]  /*44d0*/  UIADD3 UR7, UPT, UPT, UR62, 0xb0, URZ ;  /* 0x000000b03e077890 */ /* 0x000fe2000fffe0ff */
[----:B------:R-:W-:-:S11]  /*44e0*/  SHF.L.U32 R3, R11, 0x1f, RZ ;  /* 0x0000001f0b037819 */ /* 0x000fd600000006ff */
[----:B------:R-:W-:-:S09]  /*44f0*/  ULEA UR4, UR4, UR7, 0x3 ;  /* 0x0000000704047291 */ /* 0x000fd2000f8e18ff */
[----:B------:R-:W2:Y:S02]  /*4500*/  SYNCS.PHASECHK.TRANS64.TRYWAIT P0, [UR4], R3 ;  /* 0x00000003ff0075a7 */ /* 0x000ea40008001104 */
[----:B--2---:R-:W-:Y:S05]  /*4510*/  @!P0 BRA `(.L_x_78) ;  /* 0x0000007c00b88947 */ /* 0x004fea0003800000 */
.L_x_206:
[----:B------:R-:W-:-:S13]  /*4520*/  R2UR UR4, R2 ;  /* 0x00000000020472ca */ /* 0x000fda00000e0000 */
[----:B------:R-:W-:-:S04]  /*4530*/  UIADD3 UR4, UPT, UPT, UR4, 0x1, URZ ;  /* 0x0000000104047890 */ /* 0x000fc8000fffe0ff */
[----:B------:R-:W-:-:S04]  /*4540*/  UISETP.NE.AND UP1, UPT, UR4, 0x4, UPT ;  /* 0x000000040400788c */ /* 0x000fc8000bf25270 */
[----:B------:R-:W-:Y:S02]  /*4550*/  USEL UR6, URZ, 0x1, UP1 ;  /* 0x00000001ff067887 */ /* 0x000fe40008800000 */
[----:B------:R-:W-:-:S04]  /*4560*/  USEL UR4, UR4, URZ, UP1 ;  /* 0x000000ff04047287 */ /* 0x000fc80008800000 */
[----:B------:R-:W-:Y:S01]  /*4570*/  ULEA UR5, UR4, UR7, 0x3 ;  /* 0x0000000704057291 */ /* 0x000fe2000f8e18ff */
[----:B------:R-:W-:-:S04]  /*4580*/  LOP3.LUT R2, R11, UR6, RZ, 0x3c, !PT ;  /* 0x000000060b027c12 */ /* 0x000fc8000f8e3cff */
[----:B-1----:R-:W-:-:S04]  /*4590*/  SHF.L.U32 R3, R2, 0x1f, RZ ;  /* 0x0000001f02037819 */ /* 0x002fc800000006ff */
[----:B------:R-:W1:Y:S02]  /*45a0*/  SYNCS.PHASECHK.TRANS64.TRYWAIT P0, [UR5], R3 ;  /* 0x00000003ff0075a7 */ /* 0x000e640008001105 */
[----:B-1----:R-:W-:Y:S05]  /*45b0*/  @!P0 BRA `(.L_x_79) ;  /* 0x0000007c00a88947 */ /* 0x002fea0003800000 */
.L_x_208:
        /* <DEDUP_REMOVED lines=9> */
.L_x_210:
[----:B------:R-:W-:-:S04]  /*4650*/  UIADD3 UR4, UPT, UPT, UR4, 0x1, URZ ;  /* 0x0000000104047890 */ /* 0x000fc8000fffe0ff */
[----:B------:R-:W-:-:S04]  /*4660*/  UISETP.NE.AND UP1, UPT, UR4, 0x4, UPT ;  /* 0x000000040400788c */ /* 0x000fc8000bf25270 */
[----:B------:R-:W-:Y:S02]  /*4670*/  USEL UR5, URZ, 0x1, UP1 ;  /* 0x00000001ff057887 */ /* 0x000fe40008800000 */
[----:B------:R-:W-:-:S04]  /*4680*/  USEL UR4, UR4, URZ, UP1 ;  /* 0x000000ff04047287 */ /* 0x000fc80008800000 */
[----:B------:R-:W-:Y:S01]  /*4690*/  ULEA UR4, UR4, UR7, 0x3 ;  /* 0x0000000704047291 */ /* 0x000fe2000f8e18ff */
[----:B-1----:R-:W-:-:S04]  /*46a0*/  LOP3.LUT R3, R2, UR5, RZ, 0x3c, !PT ;  /* 0x0000000502037c12 */ /* 0x002fc8000f8e3cff */
[----:B------:R-:W-:Y:S01]  /*46b0*/  SHF.L.U32 R3, R3, 0x1f, RZ ;  /* 0x0000001f03037819 */ /* 0x000fe200000006ff */
[----:B------:R-:W-:-:S04]  /*46c0*/  IMAD.U32 R0, RZ, RZ, UR4 ;  /* 0x00000004ff007e24 */ /* 0x000fc8000f8e00ff */
[----:B------:R1:W2:Y:S03]  /*46d0*/  SYNCS.PHASECHK.TRANS64.TRYWAIT P0, [R0+URZ], R3 ;  /* 0x00000003000075a7 */ /* 0x0002a600080011ff */
[----:B--2---:R-:W-:Y:S05]  /*46e0*/  @!P0 NANOSLEEP.SYNCS 0x989680 ;  /* 0x009896800000895d */ /* 0x004fea0003900000 */
[----:B------:R-:W2:Y:S02]  /*46f0*/  @!P0 SYNCS.PHASECHK.TRANS64 P0, [R0+URZ], R3 ;  /* 0x00000003000085a7 */ /* 0x000ea400080010ff */
[----:B--2---:R-:W-:Y:S05]  /*4700*/  @P0 BRA `(.L_x_81) ;  /* 0x0000000000240947 */ /* 0x004fea0003800000 */
.L_x_82:
[----:B--2---:R2:W3:Y:S02]  /*4710*/  SYNCS.PHASECHK.TRANS64.TRYWAIT P0, [R0+URZ], R3 ;  /* 0x00000003000075a7 */ /* 0x0044e400080011ff */
[----:B---3--:R-:W-:Y:S05]  /*4720*/  @!P0 NANOSLEEP.SYNCS 0x989680 ;  /* 0x009896800000895d */ /* 0x008fea0003900000 */
[----:B------:R-:W3:Y:S02]  /*4730*/  @!P0 SYNCS.PHASECHK.TRANS64 P0, [R0+URZ], R3 ;  /* 0x00000003000085a7 */ /* 0x000ee400080010ff */
[----:B---3--:R-:W-:Y:S05]  /*4740*/  @!P0 BRA `(.L_x_82) ;  /* 0xfffffffc00f08947 */ /* 0x008fea000383ffff */
[----:B------:R-:W-:Y:S05]  /*4750*/  BRA `(.L_x_81) ;  /* 0x0000000000107947 */ /* 0x000fea0003800000 */
.L_x_77:
[----:B------:R-:W-:Y:S01]  /*4760*/  R2UR UR5, R9 ;  /* 0x00000000090572ca */ /* 0x000fe200000e0000 */
[----:B------:R-:W-:-:S12]  /*4770*/  UIADD3 UR4, UPT, UPT, UR62, 0xf0, URZ ;  /* 0x000000f03e047890 */ /* 0x000fd8000fffe0ff */
[----:B------:R-:W-:-:S09]  /*4780*/  UPRMT UR4, UR5, 0x654, UR4 ;  /* 0x0000065405047896 */ /* 0x000fd20008000004 */
[----:B------:R-:W-:Y:S03]  /*4790*/  SYNCS.ARRIVE.TRANS64.RED.A1T0 RZ, [UR4], RZ ;  /* 0x000000ffffff79a7 */ /* 0x000fe60008100404 */
.L_x_81:
[----:B-12---:R-:W-:Y:S01]  /*47a0*/  SHF.L.U32 R3, RZ, 0x1f, RZ ;  /* 0x0000001fff037819 */ /* 0x006fe200000006ff */
[----:B------:R-:W-:Y:S01]  /*47b0*/  UIADD3 UR4, UPT, UPT, UR62, 0xf0, URZ ;  /* 0x000000f03e047890 */ /* 0x000fe2000fffe0ff */
[----:B------:R-:W-:Y:S02]  /*47c0*/  PLOP3.LUT P0, PT, PT, PT, UP0, 0x80, 0x8 ;  /* 0x000000000008781c */ /* 0x000fe40003f0f008 */
[----:B------:R-:W1:Y:S02]  /*47d0*/  SYNCS.PHASECHK.TRANS64.TRYWAIT P1, [UR62+0xf0], R3 ;  /* 0x0000f003ff0075a7 */ /* 0x000e64000802113e */
[----:B-1----:R-:W-:Y:S09]  /*47e0*/  @!P1 BRA `(.L_x_83) ;  /* 0x0000007c004c9947 */ /* 0x002ff20003800000 */
.L_x_212:
[----:B------:R-:W-:Y:S02]  /*47f0*/  R2UR UR6, R9 ;  /* 0x00000000090672ca */ /* 0x000fe400000e0000 */
[----:B------:R-:W-:-:S11]  /*4800*/  R2UR UR5, R16 ;  /* 0x00000000100572ca */ /* 0x000fd600000e0000 */
[----:B------:R-:W-:-:S03]  /*4810*/  @!UP0 UPRMT UR4, UR6, 0x654, UR4 ;  /* 0x0000065406048896 */ /* 0x000fc60008000004 */
[----:B------:R-:W-:-:S06]  /*4820*/  UMOV UR6, 0x1 ;  /* 0x0000000100067882 */ /* 0x000fcc0000000000 */
[----:B------:R-:W-:Y:S01]  /*4830*/  @!P0 SYNCS.ARRIVE.TRANS64.RED.A1T0 RZ, [UR4], RZ ;  /* 0x000000ffffff89a7 */ /* 0x000fe20008100404 */
[----:B------:R-:W-:Y:S01]  /*4840*/  NOP ;  /* 0x0000000000007918 */ /* 0x000fe20000000000 */
[----:B-1----:R-:W1:Y:S01]  /*4850*/  LDS R0, [UR8+0x14] ;  /* 0x00001408ff007984 */ /* 0x002e620008000800 */
[----:B------:R-:W-:-:S03]  /*4860*/  ULOP3.LUT UR4, UR5, 0xffff, URZ, 0xc0, !UPT ;  /* 0x0000ffff05047892 */ /* 0x000fc6000f8ec0ff */
[----:B------:R-:W-:Y:S01]  /*4870*/  UMOV UR5, 0xffff ;  /* 0x0000ffff00057882 */ /* 0x000fe20000000000 */
[----:B------:R-:W-:-:S04]  /*4880*/  USHF.R.U32.HI UR4, URZ, 0x5, UR4 ;  /* 0x00000005ff047899 */ /* 0x000fc80008011604 */
[----:B------:R-:W-:Y:S02]  /*4890*/  USHF.L.U32 UR5, UR5, UR4, URZ ;  /* 0x0000000405057299 */ /* 0x000fe400080006ff */
[----:B------:R-:W-:-:S04]  /*48a0*/  USHF.L.U32 UR4, UR6, UR4, URZ ;  /* 0x0000000406047299 */ /* 0x000fc800080006ff */
[----:B-1----:R-:W-:-:S04]  /*48b0*/  LOP3.LUT R0, R0, UR5, RZ, 0xc0, !PT ;  /* 0x0000000500007c12 */ /* 0x002fc8000f8ec0ff */
[----:B------:R-:W-:-:S13]  /*48c0*/  ISETP.NE.AND P0, PT, R0, UR5, PT ;  /* 0x0000000500007c0c */ /* 0x000fda000bf05270 */
[----:B------:R-:W-:Y:S05]  /*48d0*/  @P0 BRA `(.L_x_84) ;  /* 0x0000000000580947 */ /* 0x000fea0003800000 */
[----:B------:R-:W1:Y:S02]  /*48e0*/  LDS R0, [UR8+0x18] ;  /* 0x00001808ff007984 */ /* 0x000e640008000800 */
[----:B-1----:R-:W-:-:S04]  /*48f0*/  LOP3.LUT R0, R0, UR4, RZ, 0xc0, !PT ;  /* 0x0000000400007c12 */ /* 0x002fc8000f8ec0ff */
[----:B------:R-:W-:-:S13]  /*4900*/  ISETP.NE.AND P0, PT, R0, UR4, PT ;  /* 0x0000000400007c0c */ /* 0x000fda000bf05270 */
[----:B------:R-:W-:Y:S05]  /*4910*/  @P0 BRA `(.L_x_85) ;  /* 0x00000000003c0947 */ /* 0x000fea0003800000 */
[----:B------:R-:W1:Y:S01]  /*4920*/  S2R R2, SR_LANEID ;  /* 0x0000000000027919 */ /* 0x000e620000000000 */
[----:B------:R-:W-:Y:S01]  /*4930*/  ULOP3.LUT UR5, URZ, UR5, URZ, 0x33, !UPT ;  /* 0x00000005ff057292 */ /* 0x000fe2000f8e33ff */
[----:B------:R-:W-:Y:S01]  /*4940*/  LOP3.LUT R4, RZ, UR4, RZ, 0x33, !PT ;  /* 0x00000004ff047c12 */ /* 0x000fe2000f8e33ff */
[----:B------:R-:W-:Y:S02]  /*4950*/  VOTEU.ANY UR4, UPT, PT ;  /* 0x0000000000047886 */ /* 0x000fe400038e0100 */
[----:B------:R-:W-:Y:S01]  /*4960*/  UFLO.U32 UR4, UR4 ;  /* 0x00000004000472bd */ /* 0x000fe200080e0000 */
[----:B------:R-:W2:Y:S01]  /*4970*/  REDUX UR6, R4 ;  /* 0x00000000040673c4 */ /* 0x000ea20000000000 */
[----:B------:R-:W-:-:S06]  /*4980*/  IMAD.U32 R0, RZ, RZ, UR5 ;  /* 0x00000005ff007e24 */ /* 0x000fcc000f8e00ff */
[----:B------:R3:W-:Y:S01]  /*4990*/  UTCATOMSWS.AND URZ, UR5 ;  /* 0x0000000500ff79e3 */ /* 0x0007e20008000000 */
[----:B------:R-:W4:Y:S01]  /*49a0*/  REDUX UR7, R0 ;  /* 0x00000000000773c4 */ /* 0x000f220000000000 */
[----:B-1----:R-:W-:Y:S01]  /*49b0*/  ISETP.EQ.U32.AND P0, PT, R2, UR4, PT ;  /* 0x0000000402007c0c */ /* 0x002fe2000bf02070 */
[----:B--2---:R-:W-:Y:S01]  /*49c0*/  IMAD.U32 R2, RZ, RZ, UR6 ;  /* 0x00000006ff027e24 */ /* 0x004fe2000f8e00ff */
[----:B----4-:R-:W-:-:S11]  /*49d0*/  MOV R3, UR7 ;  /* 0x0000000700037c02 */ /* 0x010fd60008000f00 */
[----:B------:R3:W-:Y:S04]  /*49e0*/  @P0 ATOMS.AND RZ, [UR8+0x14], R3 ;  /* 0x00001403ffff098c */ /* 0x0007e8000a800008 */
[----:B------:R3:W-:Y:S01]  /*49f0*/  @P0 ATOMS.AND RZ, [UR8+0x18], R2 ;  /* 0x00001802ffff098c */ /* 0x0007e2000a800008 */
[----:B------:R-:W-:Y:S05]  /*4a00*/  BRA `(.L_x_86) ;  /* 0x0000000000147947 */ /* 0x000fea0003800000 */
.L_x_85:
[----:B------:R-:W-:Y:S02]  /*4a10*/  MOV R2, 0x4a30 ;  /* 0x00004a3000027802 */ /* 0x000fe40000000f00 */
[----:B-----5:R-:W-:Y:S05]  /*4a20*/  CALL.REL.NOINC `($__internal_0_$__cuda_sm10x_tcgen05_guardrail_trap_col_being_dealloced_not_returned_by_alloc) ;  /* 0x0000008000d47944 */ /* 0x020fea0003c00000 */
[----:B------:R-:W-:Y:S05]  /*4a30*/  BRA `(.L_x_86) ;  /* 0x0000000000087947 */ /* 0x000fea0003800000 */
.L_x_84:
[----:B------:R-:W-:Y:S02]  /*4a40*/  MOV R2, 0x4a60 ;  /* 0x00004a6000027802 */ /* 0x000fe40000000f00 */
[----:B-----5:R-:W-:Y:S05]  /*4a50*/  CALL.REL.NOINC `($__internal_2_$__cuda_sm10x_tcgen05_guardrail_trap_unallocated_columns_being_dealloced) ;  /* 0x0000008000e07944 */ /* 0x020fea0003c00000 */
.L_x_86:
[----:B------:R-:W-:Y:S01]  /*4a60*/  NOP ;  /* 0x0000000000007918 */ /* 0x000fe20000000000 */
[----:B---3--:R-:W-:Y:S05]  /*4a70*/  EXIT ;  /* 0x000000000000794d */ /* 0x008fea0003800000 */
.L_x_57:
[----:B------:R-:W-:-:S09]  /*4a80*/  UISETP.NE.OR UP5, UPT, UR10, 0x3, !UP5 ;  /* 0x000000030a00788c */ /* 0x000fd2000efa5670 */
[----:B------:R-:W-:Y:S05]  /*4a90*/  BRA.U UP5, `(.L_x_87) ;  /* 0x0000001505947547 */ /* 0x000fea000b800000 */
[----:B------:R-:W1:Y:S01]  /*4aa0*/  LDC R0, c[0x0][0xb30] ;  /* 0x0002cc00ff007b82 */ /* 0x000e620000000800 */
[----:B------:R-:W2:Y:S01]  /*4ab0*/  LDCU.64 UR4, c[0x0][0x888] ;  /* 0x00011100ff0477ac */ /* 0x000ea20008000a00 */
[----:B------:R-:W-:Y:S02]  /*4ac0*/  HFMA2 R25, -RZ, RZ, 0, 0 ;  /* 0x00000000ff197431 */ /* 0x000fe400000001ff */
[----:B------:R-:W-:Y:S01]  /*4ad0*/  IMAD.MOV.U32 R27, RZ, RZ, RZ ;  /* 0x000000ffff1b7224 */ /* 0x000fe200078e00ff */
[----:B------:R-:W3:Y:S01]  /*4ae0*/  LDCU.64 UR22, c[0x0][0x890] ;  /* 0x00011200ff1677ac */ /* 0x000ee20008000a00 */
[----:B------:R-:W-:Y:S02]  /*4af0*/  IMAD.MOV.U32 R23, RZ, RZ, 0x2000 ;  /* 0x00002000ff177424 */ /* 0x000fe400078e00ff */
[----:B------:R-:W4:Y:S01]  /*4b00*/  LDC R19, c[0x0][0x370] ;  /* 0x0000dc00ff137b82 */ /* 0x000f220000000800 */
[----:B------:R-:W-:-:S07]  /*4b10*/  UPLOP3.LUT UP1, UPT, UPT, UPT, UPT, 0x40, 0x4 ;  /* 0x000000000004789c */ /* 0x000fce0003f2e870 */
[----:B------:R-:W4:Y:S01]  /*4b20*/  LDC R2, c[0x0][0xb0c] ;  /* 0x0002c300ff027b82 */ /* 0x000f220000000800 */
[----:B--2---:R-:W-:-:S03]  /*4b30*/  UISETP.NE.U32.AND UP2, UPT, UR4, URZ, UPT ;  /* 0x000000ff0400728c */ /* 0x004fc6000bf45070 */
[----:B------:R-:W-:Y:S01]  /*4b40*/  UMOV UR4, 0x400 ;  /* 0x0000040000047882 */ /* 0x000fe20000000000 */
[----:B---3--:R-:W-:-:S03]  /*4b50*/  UISETP.NE.U32.AND UP3, UPT, UR22, URZ, UPT ;  /* 0x000000ff1600728c */ /* 0x008fc6000bf65070 */
[----:B------:R-:W2:Y:S01]  /*4b60*/  LDC R18, c[0x0][0xb20] ;  /* 0x0002c800ff127b82 */ /* 0x000ea20000000800 */
[----:B------:R-:W-:Y:S01]  /*4b70*/  ULEA UR4, UR46, UR4, 0x18 ;  /* 0x000000042e047291 */ /* 0x000fe2000f8ec0ff */
[----:B-1----:R-:W-:Y:S01]  /*4b80*/  ISETP.NE.AND P1, PT, R0, 0x1, PT ;  /* 0x000000010000780c */ /* 0x002fe20003f25270 */
[----:B------:R-:W-:Y:S02]  /*4b90*/  UISETP.NE.AND.EX UP2, UPT, UR5, URZ, UPT, UP2 ;  /* 0x000000ff0500728c */ /* 0x000fe4000bf45320 */
[----:B------:R-:W-:Y:S02]  /*4ba0*/  UIADD3 UR41, UPT, UPT, UR4, 0x20, URZ ;  /* 0x0000002004297890 */ /* 0x000fe4000fffe0ff */
[----:B------:R-:W-:Y:S01]  /*4bb0*/  UIADD3 UR33, UPT, UPT, UR4, 0x28, URZ ;  /* 0x0000002804217890 */ /* 0x000fe2000fffe0ff */
[----:B-----5:R-:W1:Y:S01]  /*4bc0*/  LDC.64 R32, c[0x0][0x348] ;  /* 0x0000d200ff207b82 */ /* 0x020e620000000a00 */
[----:B------:R-:W-:Y:S02]  /*4bd0*/  UIADD3 UR25, UPT, UPT, UR4, 0x30, URZ ;  /* 0x0000003004197890 */ /* 0x000fe4000fffe0ff */
[----:B------:R-:W-:-:S02]  /*4be0*/  UIADD3 UR17, UPT, UPT, UR4, 0x38, URZ ;  /* 0x0000003804117890 */ /* 0x000fc4000fffe0ff */
[----:B------:R-:W-:-:S03]  /*4bf0*/  UISETP.NE.AND.EX UP3, UPT, UR23, URZ, UPT, UP3 ;  /* 0x000000ff1700728c */ /* 0x000fc6000bf65330 */
[----:B------:R-:W3:Y:S08]  /*4c00*/  LDC.64 R16, c[0x0][0xb10] ;  /* 0x0002c400ff107b82 */ /* 0x000ef00000000a00 */
[----:B------:R-:W1:Y:S08]  /*4c10*/  LDC.64 R6, c[0x0][0xb18] ;  /* 0x0002c600ff067b82 */ /* 0x000e700000000a00 */
[----:B------:R-:W1:Y:S08]  /*4c20*/  LDC.64 R4, c[0x0][0xb28] ;  /* 0x0002ca00ff047b82 */ /* 0x000e700000000a00 */
[----:B--2-4-:R-:W1:Y:S02]  /*4c30*/  LDC R22, c[0x0][0x374] ;  /* 0x0000dd00ff167b82 */ /* 0x014e640000000800 */
.L_x_102:
[----:B------:R-:W-:Y:S02]  /*4c40*/  LEA R0, R27, UR4, 0x3 ;  /* 0x000000041b007c11 */ /* 0x000fe4000f8e18ff */
[----:B------:R-:W-:Y:S02]  /*4c50*/  SHF.L.U32 R3, R25, 0x1f, RZ ;  /* 0x0000001f19037819 */ /* 0x000fe400000006ff */
[----:B------:R-:W-:Y:S02]  /*4c60*/  LEA R28, R27, UR4, 0x4 ;  /* 0x000000041b1c7c11 */ /* 0x000fe4000f8e20ff */
[----:B--2---:R-:W2:Y:S02]  /*4c70*/  SYNCS.PHASECHK.TRANS64.TRYWAIT P0, [R0+URZ+0x70], R3 ;  /* 0x00007003000075a7 */ /* 0x004ea400080011ff */
[----:B--2---:R-:W-:Y:S05]  /*4c80*/  @!P0 BRA `(.L_x_88) ;  /* 0x00000078003c8947 */ /* 0x004fea0003800000 */
.L_x_213:
[----:B------:R-:W-:Y:S01]  /*4c90*/  ISETP.GE.AND P0, PT, R26, 0x1, PT ;  /* 0x000000011a00780c */ /* 0x000fe20003f06270 */
[----:B------:R-:W4:Y:S01]  /*4ca0*/  LDS.128 R28, [R28+0x100] ;  /* 0x000100001c1c7984 */ /* 0x000f220000000c00 */
[----:B--2---:R-:W-:Y:S01]  /*4cb0*/  VIADD R0, R0, 0x80 ;  /* 0x0000008000007836 */ /* 0x004fe20000000000 */
[----:B------:R-:W-:Y:S01]  /*4cc0*/  @!PT LDS RZ, [RZ] ;  /* 0x00000000fffff984 */ /* 0x000fe20000000800 */
[----:B------:R-:W-:Y:S01]  /*4cd0*/  @!PT LDS RZ, [RZ] ;  /* 0x00000000fffff984 */ /* 0x000fe20000000800 */
[----:B------:R-:W-:Y:S01]  /*4ce0*/  @!PT LDS RZ, [RZ] ;  /* 0x00000000fffff984 */ /* 0x000fe20000000800 */
[----:B------:R-:W-:Y:S01]  /*4cf0*/  @!PT LDS RZ, [RZ] ;  /* 0x00000000fffff984 */ /* 0x000fe20000000800 */
[----:B------:R2:W-:Y:S06]  /*4d00*/  MEMBAR.ALL.CTA ;  /* 0x0000000000007992 */ /* 0x0005ec0000008000 */
[----:B--2---:R-:W2:Y:S01]  /*4d10*/  FENCE.VIEW.ASYNC.S ;  /* 0x00000000000073c6 */ /* 0x004ea20000000000 */
[----:B------:R-:W-:Y:S04]  /*4d20*/  PRMT R0, RZ, 0x654, R0 ;  /* 0x00000654ff007816 */ /* 0x000fe80000000000 */
[----:B--2---:R2:W-:Y:S01]  /*4d30*/  SYNCS.ARRIVE.TRANS64.RED.A1T0 RZ, [R0+URZ], RZ ;  /* 0x000000ff00ff79a7 */ /* 0x0045e200081004ff */
[----:B----4-:R-:W-:Y:S11]  /*4d40*/  LOP3.LUT P3, RZ, R30, 0x1, RZ, 0xc0, !PT ;  /* 0x000000011eff7812 */ /* 0x010ff6000786c0ff */
[----:B------:R-:W-:Y:S02]  /*4d50*/  @!UPT UIADD3 URZ, UPT, UPT, URZ, URZ, URZ ;  /* 0x000000fffffff290 */ /* 0x000fe4000fffe0ff */
[----:B------:R-:W-:Y:S02]  /*4d60*/  @P3 MOV R13, R28 ;  /* 0x0000001c000d3202 */ /* 0x000fe40000000f00 */
[----:B------:R-:W-:Y:S01]  /*4d70*/  @P3 LOP3.LUT R8, R29, 0xffff, RZ, 0xc0, !PT ;  /* 0x0000ffff1d083812 */ /* 0x000fe200078ec0ff */
[----:B--2---:R-:W-:Y:S06]  /*4d80*/  @!P0 BRA `(.L_x_89) ;  /* 0x0000000000a48947 */ /* 0x004fec0003800000 */
[----:B-1----:R-:W-:Y:S01]  /*4d90*/  IMAD.HI.U32 R37, R22, R7, RZ ;  /* 0x0000000716257227 */ /* 0x002fe200078e00ff */
[----:B------:R-:W-:Y:S02]  /*4da0*/  ISETP.NE.AND P0, PT, R6, 0x1, PT ;  /* 0x000000010600780c */ /* 0x000fe40003f05270 */
[----:B------:R-:W-:Y:S01]  /*4db0*/  ISETP.NE.AND P2, PT, R26, 0x1, PT ;  /* 0x000000011a00780c */ /* 0x000fe20003f45270 */
[----:B---3--:R-:W-:Y:S01]  /*4dc0*/  IMAD.HI.U32 R34, R19, R16, RZ ;  /* 0x0000001013227227 */ /* 0x008fe200078e00ff */
[----:B------:R-:W-:Y:S02]  /*4dd0*/  SHF.R.U32.HI R37, RZ, R18, R37 ;  /* 0x00000012ff257219 */ /* 0x000fe40000011625 */
[----:B------:R-:W-:Y:S01]  /*4de0*/  ISETP.NE.AND P4, PT, R2, 0x1, PT ;  /* 0x000000010200780c */ /* 0x000fe20003f85270 */
[----:B------:R-:W-:Y:S01]  /*4df0*/  IMAD.HI.U32 R36, R13, R16, RZ ;  /* 0x000000100d247227 */ /* 0x000fe200078e00ff */
[----:B------:R-:W-:Y:S02]  /*4e00*/  SHF.R.U32.HI R34, RZ, R17, R34 ;  /* 0x00000011ff227219 */ /* 0x000fe40000011622 */
[----:B------:R-:W-:Y:S01]  /*4e10*/  SEL R3, R22, R37, !P0 ;  /* 0x0000002516037207 */ /* 0x000fe20004000000 */
[C---:B------:R-:W-:Y:S01]  /*4e20*/  IMAD.HI.U32 R37, R8.reuse, R7, RZ ;  /* 0x0000000708257227 */ /* 0x040fe200078e00ff */
[----:B------:R-:W-:Y:S02]  /*4e30*/  SEL R11, R19, R34, !P4 ;  /* 0x00000022130b7207 */ /* 0x000fe40006000000 */
[----:B------:R-:W-:Y:S01]  /*4e40*/  SHF.R.U32.HI R36, RZ, R17, R36 ;  /* 0x00000011ff247219 */ /* 0x000fe20000011624 */
[----:B------:R-:W-:Y:S01]  /*4e50*/  IMAD.HI.U32 R38, R3, R4, RZ ;  /* 0x0000000403267227 */ /* 0x000fe200078e00ff */
[----:B------:R-:W-:Y:S03]  /*4e60*/  SHF.R.U32.HI R37, RZ, R18, R37 ;  /* 0x00000012ff257219 */ /* 0x000fe60000011625 */
[----:B------:R-:W-:Y:S01]  /*4e70*/  IMAD.HI.U32 R34, R11, R4, RZ ;  /* 0x000000040b227227 */ /* 0x000fe200078e00ff */
[----:B------:R-:W-:Y:S02]  /*4e80*/  @P2 SHF.R.U32.HI R3, RZ, R5, R38 ;  /* 0x00000005ff032219 */ /* 0x000fe40000011626 */
[----:B------:R-:W-:Y:S02]  /*4e90*/  SEL R9, R8, R37, !P0 ;  /* 0x0000002508097207 */ /* 0x000fe40004000000 */
[----:B------:R-:W-:Y:S01]  /*4ea0*/  @P2 SHF.R.U32.HI R11, RZ, R5, R34 ;  /* 0x00000005ff0b2219 */ /* 0x000fe20000011622 */
[C---:B------:R-:W-:Y:S01]  /*4eb0*/  IMAD R10, R26.reuse, R3, RZ ;  /* 0x000000031a0a7224 */ /* 0x040fe200078e02ff */
[----:B------:R-:W-:Y:S01]  /*4ec0*/  SEL R3, R13, R36, !P4 ;  /* 0x000000240d037207 */ /* 0x000fe20006000000 */
[C---:B------:R-:W-:Y:S03]  /*4ed0*/  IMAD.HI.U32 R14, R9.reuse, R4, RZ ;  /* 0x00000004090e7227 */ /* 0x040fe600078e00ff */
[----:B------:R-:W-:Y:S01]  /*4ee0*/  ISETP.GE.AND P0, PT, R9, R10, PT ;  /* 0x0000000a0900720c */ /* 0x000fe20003f06270 */
[C---:B------:R-:W-:Y:S01]  /*4ef0*/  IMAD R12, R26.reuse, R11, RZ ;  /* 0x0000000b1a0c7224 */ /* 0x040fe200078e02ff */
[-C--:B------:R-:W-:Y:S04]  /*4f00*/  SHF.R.U32.HI R14, RZ, R5.reuse, R14 ;  /* 0x00000005ff0e7219 */ /* 0x080fe8000001160e */
[----:B------:R-:W-:Y:S02]  /*4f10*/  ISETP.GE.OR P0, PT, R3, R12, P0 ;  /* 0x0000000c0300720c */ /* 0x000fe40000706670 */
[----:B------:R-:W-:Y:S05]  /*4f20*/  SEL R15, R9, R14, !P2 ;  /* 0x0000000e090f7207 */ /* 0x000fea0005000000 */
[----:B------:R-:W-:Y:S04]  /*4f30*/  IMAD.MOV R14, RZ, RZ, -R15 ;  /* 0x000000ffff0e7224 */ /* 0x000fe800078e0a0f */
[----:B------:R-:W-:Y:S02]  /*4f40*/  IMAD R14, R26, R14, R9 ;  /* 0x0000000e1a0e7224 */ /* 0x000fe400078e0209 */
[C---:B------:R-:W-:Y:S05]  /*4f50*/  @!P0 IMAD.HI.U32 R10, R3.reuse, R4, RZ ;  /* 0x00000004030a8227 */ /* 0x040fea00078e00ff */
[----:B------:R-:W-:Y:S04]  /*4f60*/  @!P0 SHF.R.U32.HI R10, RZ, R5, R10 ;  /* 0x00000005ff0a8219 */ /* 0x000fe8000001160a */
[----:B------:R-:W-:Y:S01]  /*4f70*/  @!P0 SEL R0, R3, R10, !P2 ;  /* 0x0000000a03008207 */ /* 0x000fe20005000000 */
[----:B------:R-:W-:Y:S03]  /*4f80*/  IMAD.MOV R10, RZ, RZ, -R3 ;  /* 0x000000ffff0a7224 */ /* 0x000fe600078e0a03 */
[----:B------:R-:W-:Y:S01]  /*4f90*/  @!P0 IADD3 R15, PT, PT, R15, -R0, RZ ;  /* 0x800000000f0f8210 */ /* 0x000fe20007ffe0ff */
[----:B------:R-:W-:Y:S01]  /*4fa0*/  @!P0 IMAD R0, R11, R14, R0 ;  /* 0x0000000e0b008224 */ /* 0x000fe200078e0200 */
[----:B------:R-:W-:Y:S01]  /*4fb0*/  IADD3 R11, PT, PT, -R9, RZ, RZ ;  /* 0x000000ff090b7210 */ /* 0x000fe20007ffe1ff */
[----:B------:R-:W-:Y:S02]  /*4fc0*/  IMAD R13, R2, R10, R13 ;  /* 0x0000000a020d7224 */ /* 0x000fe400078e020d */
[----:B------:R-:W-:Y:S02]  /*4fd0*/  @!P0 IMAD R9, R15, R26, R3 ;  /* 0x0000001a0f098224 */ /* 0x000fe400078e0203 */
[----:B------:R-:W-:Y:S02]  /*4fe0*/  @!P0 IMAD.MOV.U32 R3, RZ, RZ, R0 ;  /* 0x000000ffff038224 */ /* 0x000fe400078e0000 */
[----:B------:R-:W-:Y:S02]  /*4ff0*/  IMAD R8, R6, R11, R8 ;  /* 0x0000000b06087224 */ /* 0x000fe400078e0208 */
[----:B------:R-:W-:Y:S02]  /*5000*/  IMAD R13, R3, R2, R13 ;  /* 0x00000002030d7224 */ /* 0x000fe400078e020d */
[----:B------:R-:W-:Y:S02]  /*5010*/  IMAD R8, R9, R6, R8 ;  /* 0x0000000609087224 */ /* 0x000fe400078e0208 */
.L_x_89:
[----:B------:R-:W-:Y:S05]  /*5020*/  BRA.U UP1, `(.L_x_90) ;  /* 0x0000000101107547 */ /* 0x000fea000b800000 */
[----:B------:R-:W-:Y:S04]  /*5030*/  MOV R0, UR37 ;  /* 0x0000002500007c02 */ /* 0x000fe80008000f00 */
[----:B------:R-:W-:Y:S04]  /*5040*/  SHF.L.U32 R3, R0, 0x1f, RZ ;  /* 0x0000001f00037819 */ /* 0x000fe800000006ff */
[----:B------:R-:W2:Y:S02]  /*5050*/  SYNCS.PHASECHK.TRANS64.TRYWAIT P0, [UR4+0x68], R3 ;  /* 0x00006803ff0075a7 */ /* 0x000ea40008001104 */
[----:B--2---:R-:W-:Y:S05]  /*5060*/  @!P0 BRA `(.L_x_91) ;  /* 0x0000007400588947 */ /* 0x004fea0003800000 */
.L_x_90:
[----:B------:R-:W-:Y:S01]  /*5070*/  R2UR UR43, R21 ;  /* 0x00000000152b72ca */ /* 0x000fe200000e0000 */
[----:B------:R-:W-:Y:S01]  /*5080*/  IMAD.MOV.U32 R12, RZ, RZ, 0x1 ;  /* 0x00000001ff0c7424 */ /* 0x000fe200078e00ff */
[----:B------:R-:W-:Y:S02]  /*5090*/  R2UR UR42, R20 ;  /* 0x00000000142a72ca */ /* 0x000fe400000e0000 */
[----:B------:R-:W-:Y:S02]  /*50a0*/  ISETP.NE.U32.AND P2, PT, RZ, UR22, PT ;  /* 0x00000016ff007c0c */ /* 0x000fe4000bf45070 */
[----:B------:R-:W-:Y:S02]  /*50b0*/  SHF.L.U32 R12, R12, 0x1f, RZ ;  /* 0x0000001f0c0c7819 */ /* 0x000fe400000006ff */
[----:B------:R-:W-:Y:S05]  /*50c0*/  ISETP.NE.AND.EX P2, PT, RZ, UR23, PT, P2 ;  /* 0x00000017ff007c0c */ /* 0x000fea000bf45320 */
[----:B------:R-:W-:Y:S02]  /*50d0*/  USHF.L.U32 UR43, UR43, 0x7, URZ ;  /* 0x000000072b2b7899 */ /* 0x000fe400080006ff */
[----:B------:R-:W-:Y:S01]  /*50e0*/  USHF.L.U32 UR42, UR42, 0x7, URZ ;  /* 0x000000072a2a7899 */ /* 0x000fe200080006ff */
[----:B------:R-:W-:Y:S11]  /*50f0*/  BRA.U !UP3, `(.L_x_92) ;  /* 0x000000010b347547 */ /* 0x000ff6000b800000 */
[----:B------:R-:W-:Y:S01]  /*5100*/  UPLOP3.LUT UP0, UPT, UPT, UPT, UP2, 0x80, 0x8 ;  /* 0x000000000008789c */ /* 0x000fe20003f0f020 */
[----:B--2---:R-:W-:Y:S02]  /*5110*/  HFMA2 R0, -RZ, RZ, 0, 5.9604644775390625e-08 ;  /* 0x00000001ff007431 */ /* 0x004fe400000001ff */
[----:B------:R-:W-:Y:S03]  /*5120*/  IMAD.MOV.U32 R67, RZ, RZ, 0x1 ;  /* 0x00000001ff437424 */ /* 0x000fe600078e00ff */
[----:B------:R-:W-:Y:S05]  /*5130*/  PLOP3.LUT P0, PT, PT, PT, UP0, 0x80, 0x8 ;  /* 0x000000000008781c */ /* 0x000fea0003f0f008 */
[----:B------:R-:W2:Y:S01]  /*5140*/  @UP0 LDCU.64 UR6, c[0x0][0x888] ;  /* 0x00011100ff0607ac */ /* 0x000ea20008000a00 */
[----:B------:R-:W-:Y:S07]  /*5150*/  @UP0 UIMAD UR5, UR60, UR22, URZ ;  /* 0x000000163c0502a4 */ /* 0x000fee000f8e02ff */
[----:B------:R-:W-:Y:S01]  /*5160*/  @!P0 PRMT R67, R0, 0x7610, R67 ;  /* 0x0000761000438816 */ /* 0x000fe20000000043 */
[----:B--2---:R-:W-:Y:S03]  /*5170*/  @UP0 UIMAD.WIDE UR6, UR5, 0x4, UR6 ;  /* 0x00000004050608a5 */ /* 0x004fe6000f8e0206 */
[----:B------:R-:W2:Y:S03]  /*5180*/  @!UP0 LDCU UR5, c[0x0][0x880] ;  /* 0x00011000ff0587ac */ /* 0x000ea60008000800 */
[----:B------:R-:W-:Y:S01]  /*5190*/  IMAD.U32 R10, RZ, RZ, UR6 ;  /* 0x00000006ff0a7e24 */ /* 0x000fe2000f8e00ff */
[----:B------:R-:W-:Y:S05]  /*51a0*/  MOV R11, UR7 ;  /* 0x00000007000b7c02 */ /* 0x000fea0008000f00 */
[----:B------:R4:W5:Y:S02]  /*51b0*/  @P0 LDG.E R35, desc[UR52][R10.64] ;  /* 0x000000340a230981 */ /* 0x000964000c1e1900 */
[----:B--2-4-:R-:W-:Y:S07]  /*51c0*/  @!P0 IMAD.U32 R35, RZ, RZ, UR5 ;  /* 0x00000005ff238e24 */ /* 0x014fee000f8e00ff */
.L_x_92:
[----:B-----5:R-:W-:Y:S01]  /*51d0*/  @!P2 FSETP.EQ.AND P0, PT, R35, RZ, PT ;  /* 0x000000ff2300a20b */ /* 0x020fe20003f02000 */
[----:B------:R-:W-:Y:S01]  /*51e0*/  @!UPT UIADD3 URZ, UPT, UPT, URZ, URZ, URZ ;  /* 0x000000fffffff290 */ /* 0x000fe2000fffe0ff */
[----:B------:R-:W-:Y:S11]  /*51f0*/  @!P2 BRA `(.L_x_93) ;  /* 0x000000000014a947 */ /* 0x000ff60003800000 */
[----:B------:R-:W-:Y:S02]  /*5200*/  LOP3.LUT P2, RZ, R67, 0xff, RZ, 0xc0, !PT ;  /* 0x000000ff43ff7812 */ /* 0x000fe4000784c0ff */
[----:B------:R-:W-:Y:S04]  /*5210*/  PLOP3.LUT P0, PT, PT, PT, UP0, 0x80, 0x8 ;  /* 0x000000000008781c */ /* 0x000fe80003f0f008 */
[----:B------:R-:W-:Y:S07]  /*5220*/  PLOP3.LUT P0, PT, P0, PT, PT, 0x8, 0x80 ;  /* 0x000000000080781c */ /* 0x000fee000070e170 */
[----:B------:R-:W-:Y:S11]  /*5230*/  @P2 FSETP.EQ.AND P0, PT, R35, RZ, PT ;  /* 0x000000ff2300220b */ /* 0x000ff60003f02000 */
[----:B------:R-:W-:Y:S02]  /*5240*/  @!UPT UIADD3 URZ, UPT, UPT, URZ, URZ, URZ ;  /* 0x000000fffffff290 */ /* 0x000fe4000fffe0ff */
.L_x_93:
[----:B------:R-:W4:Y:S01]  /*5250*/  SYNCS.PHASECHK.TRANS64.TRYWAIT P2, [UR4+0x40], R12 ;  /* 0x0000400cff0075a7 */ /* 0x000f220008041104 */
[----:B------:R-:W-:Y:S04]  /*5260*/  ELECT P4, URZ, PT ;  /* 0x0000000000ff782f */ /* 0x000fe80003880000 */
[----:B------:R-:W-:Y:S11]  /*5270*/  PLOP3.LUT P4, PT, P0, P4, PT, 0xf2, 0x2f ;  /* 0x00000000002f781c */ /* 0x000ff60000789e72 */
[----:B------:R-:W-:Y:S02]  /*5280*/  @!UPT UIADD3 URZ, UPT, UPT, URZ, URZ, URZ ;  /* 0x000000fffffff290 */ /* 0x000fe4000fffe0ff */
[----:B-1----:R-:W-:Y:S05]  /*5290*/  @!P4 IADD3 R9, P0, PT, R32, 0x580, RZ ;  /* 0x000005802009c810 */ /* 0x002fea0007f1e0ff */
[----:B--2---:R-:W-:Y:S01]  /*52a0*/  @!P4 IMAD.X R0, RZ, RZ, R33, P0 ;  /* 0x000000ffff00c224 */ /* 0x004fe200000e0621 */
[----:B----4-:R-:W-:Y:S07]  /*52b0*/  @!P2 BRA `(.L_x_94) ;  /* 0x0000007000dca947 */ /* 0x010fee0003800000 */
.L_x_216:
[----:B------:R-:W-:Y:S01]  /*52c0*/  @!P4 R2UR UR6, R9 ;  /* 0x000000000906c2ca */ /* 0x000fe200000e0000 */
[----:B------:R-:W-:Y:S01]  /*52d0*/  VOTEU.ALL UP1, P4 ;  /* 0x0000000000ff7886 */ /* 0x000fe20002020000 */
[----:B------:R-:W-:Y:S01]  /*52e0*/  @!P4 R2UR UR5, R0 ;  /* 0x000000000005c2ca */ /* 0x000fe200000e0000 */
[----:B------:R-:W-:Y:S01]  /*52f0*/  @!P4 IMAD.MOV.U32 R0, RZ, RZ, 0x2000 ;  /* 0x00002000ff00c424 */ /* 0x000fe200078e00ff */
[----:B------:R-:W-:Y:S01]  /*5300*/  UMOV UR8, 0x0 ;  /* 0x0000000000087882 */ /* 0x000fe20000000000 */
[----:B------:R-:W-:Y:S01]  /*5310*/  UMOV UR9, 0x10000000 ;  /* 0x1000000000097882 */ /* 0x000fe20000000000 */
[----:B------:R-:W-:Y:S01]  /*5320*/  @!UP1 UIADD3 UR40, UPT, UPT, UR4, 0x200, URZ ;  /* 0x0000020004289890 */ /* 0x000fe2000fffe0ff */
[----:B------:R-:W-:Y:S01]  /*5330*/  @!P4 IADD3 R9, P0, PT, R32, 0x580, RZ ;  /* 0x000005802009c810 */ /* 0x000fe20007f1e0ff */
[----:B------:R-:W-:Y:S01]  /*5340*/  VOTEU.ALL UP1, P4 ;  /* 0x0000000000ff7886 */ /* 0x000fe20002020000 */
[----:B------:R-:W-:Y:S01]  /*5350*/  UMOV UR44, UR60 ;  /* 0x0000003c002c7c82 */ /* 0x000fe20008000000 */
[----:B------:R-:W-:Y:S03]  /*5360*/  UPRMT UR13, UR46, 0x654, UR41 ;  /* 0x000006542e0d7896 */ /* 0x000fe60008000029 */
[----:B------:R-:W-:Y:S02]  /*5370*/  IMAD.U32 R10, RZ, RZ, UR6 ;  /* 0x00000006ff0a7e24 */ /* 0x000fe4000f8e00ff */
[----:B------:R-:W-:Y:S03]  /*5380*/  IMAD.U32 R11, RZ, RZ, UR5 ;  /* 0x00000005ff0b7e24 */ /* 0x000fe6000f8e00ff */
[----:B------:R-:W-:Y:S02]  /*5390*/  @!P4 R2UR UR6, R10 ;  /* 0x000000000a06c2ca */ /* 0x000fe400000e0000 */
[----:B------:R-:W-:Y:S11]  /*53a0*/  @!P4 R2UR UR7, R11 ;  /* 0x000000000b07c2ca */ /* 0x000ff600000e0000 */
[----:B------:R-:W-:Y:S02]  /*53b0*/  @!UPT UIADD3 URZ, UPT, UPT, URZ, URZ, URZ ;  /* 0x000000fffffff290 */ /* 0x000fe4000fffe0ff */
[----:B------:R2:W-:Y:S01]  /*53c0*/  @!UP1 UTMALDG.3D [UR40], [UR6], desc[UR8] ;  /* 0x00000828060095b4 */ /* 0x0005e20008011000 */
[----:B------:R4:W-:Y:S01]  /*53d0*/  @!P4 SYNCS.ARRIVE.TRANS64.RED.A0TR RZ, [UR4+0x20], R0 ;  /* 0x00002000ffffc9a7 */ /* 0x0009e20008300404 */
[----:B------:R-:W-:Y:S01]  /*53e0*/  SYNCS.ARRIVE.TRANS64.RED.A1T0 RZ, [UR13], RZ ;  /* 0x000000ffffff79a7 */ /* 0x000fe2000810040d */
[----:B----4-:R-:W-:Y:S01]  /*53f0*/  @!P4 IMAD.X R0, RZ, RZ, R33, P0 ;  /* 0x000000ffff00c224 */ /* 0x010fe200000e0621 */
[----:B------:R-:W4:Y:S02]  /*5400*/  SYNCS.PHASECHK.TRANS64.TRYWAIT P2, [UR4+0x48], R12 ;  /* 0x0000480cff0075a7 */ /* 0x000f240008041104 */
[----:B--2-4-:R-:W-:Y:S05]  /*5410*/  @!P2 BRA `(.L_x_95) ;  /* 0x00000070009ca947 */ /* 0x014fea0003800000 */
.L_x_218:
        /* <DEDUP_REMOVED lines=8> */
[----:B------:R-:W-:Y:S01]  /*54a0*/  @!UP1 UIADD3 UR32, UPT, UPT, UR4, 0x2200, URZ ;  /* 0x0000220004209890 */ /* 0x000fe2000fffe0ff */
[----:B------:R-:W-:Y:S01]  /*54b0*/  VOTEU.ALL UP1, P4 ;  /* 0x0000000000ff7886 */ /* 0x000fe20002020000 */
[----:B------:R-:W-:Y:S01]  /*54c0*/  UMOV UR35, UR43 ;  /* 0x0000002b00237c82 */ /* 0x000fe20008000000 */
[----:B------:R-:W-:Y:S02]  /*54d0*/  UMOV UR36, UR60 ;  /* 0x0000003c00247c82 */ /* 0x000fe40008000000 */
[----:B------:R-:W-:Y:S01]  /*54e0*/  IMAD.U32 R10, RZ, RZ, UR6 ;  /* 0x00000006ff0a7e24 */ /* 0x000fe2000f8e00ff */
[----:B------:R-:W-:Y:S01]  /*54f0*/  UPRMT UR14, UR46, 0x654, UR33 ;  /* 0x000006542e0e7896 */ /* 0x000fe20008000021 */
        /* <DEDUP_REMOVED lines=10> */
.L_x_220:
        /* <DEDUP_REMOVED lines=24> */
.L_x_222:
[----:B------:R-:W-:Y:S01]  /*5720*/  @!P4 R2UR UR6, R9 ;  /* 0x000000000906c2ca */ /* 0x000fe200000e0000 */
[----:B------:R-:W-:Y:S01]  /*5730*/  VOTEU.ALL UP1, P4 ;  /* 0x0000000000ff7886 */ /* 0x000fe20002020000 */
[----:B------:R-:W-:Y:S01]  /*5740*/  @!P4 R2UR UR5, R0 ;  /* 0x000000000005c2ca */ /* 0x000fe200000e0000 */
[----:B------:R-:W-:Y:S01]  /*5750*/  @!P4 IMAD.MOV.U32 R0, RZ, RZ, 0x2000 ;  /* 0x00002000ff00c424 */ /* 0x000fe200078e00ff */
[----:B------:R-:W-:Y:S01]  /*5760*/  UMOV UR8, 0x0 ;  /* 0x0000000000087882 */ /* 0x000fe20000000000 */
[----:B------:R-:W-:Y:S01]  /*5770*/  UMOV UR9, 0x10000000 ;  /* 0x1000000000097882 */ /* 0x000fe20000000000 */
[----:B------:R-:W-:Y:S01]  /*5780*/  @!UP1 UIADD3 UR18, UPT, UPT, UR42, 0x30, URZ ;  /* 0x000000302a129890 */ /* 0x000fe2000fffe0ff */
[----:B------:R-:W-:Y:S01]  /*5790*/  SHF.L.U32 R20, RZ, 0x1f, RZ ;  /* 0x0000001fff147819 */ /* 0x000fe200000006ff */
[----:B------:R-:W-:Y:S01]  /*57a0*/  @!UP1 UIADD3 UR16, UPT, UPT, UR4, 0x6200, URZ ;  /* 0x0000620004109890 */ /* 0x000fe2000fffe0ff */
[----:B------:R-:W-:Y:S01]  /*57b0*/  @!P4 IADD3 R9, P0, PT, R32, 0x580, RZ ;  /* 0x000005802009c810 */ /* 0x000fe20007f1e0ff */
[----:B------:R-:W-:Y:S01]  /*57c0*/  VOTEU.ALL UP1, P4 ;  /* 0x0000000000ff7886 */ /* 0x000fe20002020000 */
[----:B------:R-:W-:Y:S01]  /*57d0*/  UMOV UR19, UR43 ;  /* 0x0000002b00137c82 */ /* 0x000fe20008000000 */
[----:B------:R-:W-:Y:S01]  /*57e0*/  UMOV UR20, UR60 ;  /* 0x0000003c00147c82 */ /* 0x000fe20008000000 */
        /* <DEDUP_REMOVED lines=12> */
.L_x_224:
        /* <DEDUP_REMOVED lines=13> */
[----:B------:R-:W-:Y:S01]  /*5980*/  UMOV UR12, UR60 ;  /* 0x0000003c000c7c82 */ /* 0x000fe20008000000 */
        /* <DEDUP_REMOVED lines=10> */
.L_x_226:
        /* <DEDUP_REMOVED lines=14> */
[----:B------:R-:W-:Y:S02]  /*5b10*/  IMAD.U32 R11, RZ, RZ, UR5 ;  /* 0x00000005ff0b7e24 */ /* 0x000fe4000f8e00ff */
[----:B------:R-:W-:Y:S01]  /*5b20*/  @!P4 IMAD.X R21, RZ, RZ, R33, P0 ;  /* 0x000000ffff15c224 */ /* 0x000fe200000e0621 */
[----:B------:R-:W-:Y:S02]  /*5b30*/  @!P4 R2UR UR6, R10 ;  /* 0x000000000a06c2ca */ /* 0x000fe400000e0000 */
[----:B------:R-:W-:Y:S11]  /*5b40*/  @!P4 R2UR UR7, R11 ;  /* 0x000000000b07c2ca */ /* 0x000ff600000e0000 */
[----:B------:R-:W-:Y:S02]  /*5b50*/  @!UPT UIADD3 URZ, UPT, UPT, URZ, URZ, URZ ;  /* 0x000000fffffff290 */ /* 0x000fe4000fffe0ff */
[----:B------:R2:W-:Y:S01]  /*5b60*/  @!UP1 UTMALDG.3D [UR8], [UR6], desc[UR18] ;  /* 0x00001208060095b4 */ /* 0x0005e20008011000 */
[----:B------:R2:W-:Y:S01]  /*5b70*/  @!P4 SYNCS.ARRIVE.TRANS64.RED.A0TR RZ, [UR4+0x28], R0 ;  /* 0x00002800ffffc9a7 */ /* 0x0005e20008300404 */
[----:B------:R-:W-:Y:S01]  /*5b80*/  SYNCS.ARRIVE.TRANS64.RED.A1T0 RZ, [UR14], RZ ;  /* 0x000000ffffff79a7 */ /* 0x000fe2000810040e */
[----:B------:R-:W4:Y:S02]  /*5b90*/  SYNCS.PHASECHK.TRANS64.TRYWAIT P2, [UR4+0x50], R20 ;  /* 0x00005014ff0075a7 */ /* 0x000f240008041104 */
[----:B--2-4-:R-:W-:Y:S05]  /*5ba0*/  @!P2 BRA `(.L_x_100) ;  /* 0x0000006c0030a947 */ /* 0x014fea0003800000 */
.L_x_228:
[----:B------:R-:W2:Y:S01]  /*5bb0*/  LDC.64 R14, c[0x0][0xb10] ;  /* 0x0002c400ff0e7b82 */ /* 0x000ea20000000a00 */
[----:B------:R-:W-:Y:S01]  /*5bc0*/  @!P4 R2UR UR6, R34 ;  /* 0x000000002206c2ca */ /* 0x000fe200000e0000 */
[----:B------:R-:W-:Y:S01]  /*5bd0*/  VOTEU.ALL UP1, P4 ;  /* 0x0000000000ff7886 */ /* 0x000fe20002020000 */
[----:B------:R-:W-:Y:S01]  /*5be0*/  @!P4 R2UR UR5, R21 ;  /* 0x000000001505c2ca */ /* 0x000fe200000e0000 */
[----:B------:R-:W-:Y:S01]  /*5bf0*/  @!P4 IMAD.MOV.U32 R21, RZ, RZ, 0x2000 ;  /* 0x00002000ff15c424 */ /* 0x000fe200078e00ff */
[----:B------:R-:W-:Y:S03]  /*5c00*/  UMOV UR18, 0x0 ;  /* 0x0000000000127882 */ /* 0x000fe60000000000 */
[----:B------:R-:W4:Y:S01]  /*5c10*/  LDC.64 R10, c[0x0][0xb18] ;  /* 0x0002c600ff0a7b82 */ /* 0x000f220000000a00 */
[----:B------:R-:W-:Y:S01]  /*5c20*/  @!UP1 UIADD3 UR10, UPT, UPT, UR42, 0x60, URZ ;  /* 0x000000602a0a9890 */ /* 0x000fe2000fffe0ff */
[----:B------:R-:W-:Y:S01]  /*5c30*/  @P3 SHF.R.U32.HI R24, RZ, 0x10, R29 ;  /* 0x00000010ff183819 */ /* 0x000fe2000001161d */
[----:B------:R-:W-:Y:S01]  /*5c40*/  @!UP1 UIADD3 UR8, UPT, UPT, UR4, 0x4200, URZ ;  /* 0x0000420004089890 */ /* 0x000fe2000fffe0ff */
[----:B------:R-:W-:Y:S01]  /*5c50*/  VIADD R27, R27, 0x1 ;  /* 0x000000011b1b7836 */ /* 0x000fe20000000000 */
[----:B------:R-:W-:Y:S03]  /*5c60*/  VOTEU.ALL UP1, P4 ;  /* 0x0000000000ff7886 */ /* 0x000fe60002020000 */
[----:B------:R-:W5:Y:S01]  /*5c70*/  @!P1 LDC R0, c[0x0][0xb20] ;  /* 0x0002c800ff009b82 */ /* 0x000f620000000800 */
[----:B------:R-:W-:Y:S01]  /*5c80*/  UMOV UR19, 0x10000000 ;  /* 0x1000000000137882 */ /* 0x000fe20000000000 */
[----:B------:R-:W-:Y:S01]  /*5c90*/  IMAD.U32 R36, RZ, RZ, UR6 ;  /* 0x00000006ff247e24 */ /* 0x000fe2000f8e00ff */
[----:B------:R-:W-:Y:S05]  /*5ca0*/  UMOV UR9, UR25 ;  /* 0x0000001900097c82 */ /* 0x000fea0008000000 */
[----:B-1----:R-:W1:Y:S01]  /*5cb0*/  @!P1 LDC R3, c[0x0][0xb0c] ;  /* 0x0002c300ff039b82 */ /* 0x002e620000000800 */
[----:B------:R-:W-:Y:S01]  /*5cc0*/  IMAD.U32 R37, RZ, RZ, UR5 ;  /* 0x00000005ff257e24 */ /* 0x000fe2000f8e00ff */
[----:B------:R-:W-:Y:S01]  /*5cd0*/  UMOV UR11, UR43 ;  /* 0x0000002b000b7c82 */ /* 0x000fe20008000000 */
[----:B------:R-:W-:Y:S01]  /*5ce0*/  @!P4 R2UR UR6, R36 ;  /* 0x000000002406c2ca */ /* 0x000fe200000e0000 */
[----:B------:R-:W-:Y:S02]  /*5cf0*/  UMOV UR12, UR60 ;  /* 0x0000003c000c7c82 */ /* 0x000fe40008000000 */
[----:B------:R-:W-:Y:S11]  /*5d00*/  @!P4 R2UR UR7, R37 ;  /* 0x000000002507c2ca */ /* 0x000ff600000e0000 */
[----:B------:R-:W-:Y:S02]  /*5d10*/  @!UPT UIADD3 URZ, UPT, UPT, URZ, URZ, URZ ;  /* 0x000000fffffff290 */ /* 0x000fe4000fffe0ff */
[----:B------:R1:W-:Y:S01]  /*5d20*/  @!UP1 UTMALDG.3D [UR8], [UR6], desc[UR18] ;  /* 0x00001208060095b4 */ /* 0x0003e20008011000 */
[----:B------:R1:W-:Y:S02]  /*5d30*/  @!P4 SYNCS.ARRIVE.TRANS64.RED.A0TR RZ, [UR4+0x30], R21 ;  /* 0x00003015ffffc9a7 */ /* 0x0003e40008300404 */
[----:B-1----:R-:W-:Y:S01]  /*5d40*/  @!P1 ISETP.NE.AND P2, PT, R3, 0x1, PT ;  /* 0x000000010300980c */ /* 0x002fe20003f45270 */
[C---:B--2---:R-:W-:Y:S01]  /*5d50*/  @!P1 IMAD.HI.U32 R14, R13.reuse, R14, RZ ;  /* 0x0000000e0d0e9227 */ /* 0x044fe200078e00ff */
[----:B----4-:R-:W-:Y:S03]  /*5d60*/  @!P1 ISETP.NE.AND P0, PT, R10, 0x1, PT ;  /* 0x000000010a00980c */ /* 0x010fe60003f05270 */
[C---:B------:R-:W-:Y:S01]  /*5d70*/  @!P1 IMAD.HI.U32 R11, R8.reuse, R11, RZ ;  /* 0x0000000b080b9227 */ /* 0x040fe200078e00ff */
[----:B------:R-:W-:Y:S04]  /*5d80*/  @!P1 SHF.R.U32.HI R14, RZ, R15, R14 ;  /* 0x0000000fff0e9219 */ /* 0x000fe8000001160e */
[----:B-----5:R-:W-:Y:S01]  /*5d90*/  @!P1 SHF.R.U32.HI R9, RZ, R0, R11 ;  /* 0x00000000ff099219 */ /* 0x020fe2000001160b */
[----:B------:R-:W-:Y:S01]  /*5da0*/  SYNCS.ARRIVE.TRANS64.RED.A1T0 RZ, [UR15], RZ ;  /* 0x000000ffffff79a7 */ /* 0x000fe2000810040f */
[----:B------:R-:W-:Y:S02]  /*5db0*/  @!P1 SEL R14, R13, R14, !P2 ;  /* 0x0000000e0d0e9207 */ /* 0x000fe40005000000 */
[----:B------:R-:W-:Y:S01]  /*5dc0*/  @!P1 SEL R9, R8, R9, !P0 ;  /* 0x0000000908099207 */ /* 0x000fe20004000000 */
[----:B------:R-:W1:Y:S04]  /*5dd0*/  SYNCS.PHASECHK.TRANS64.TRYWAIT P5, [UR4+0x58], R20 ;  /* 0x00005814ff0075a7 */ /* 0x000e6800080a1104 */
[----:B------:R-:W-:Y:S02]  /*5de0*/  @!P1 IMAD.IADD R0, R9, 0x1, -R14 ;  /* 0x0000000109009824 */ /* 0x000fe400078e0a0e */
[----:B------:R-:W-:Y:S02]  /*5df0*/  @!P1 IMAD.IADD R9, R14, 0x1, -R9 ;  /* 0x000000010e099824 */ /* 0x000fe400078e0a09 */
[----:B------:R-:W-:Y:S02]  /*5e00*/  @!P1 IMAD R13, R0, R3, R13 ;  /* 0x00000003000d9224 */ /* 0x000fe400078e020d */
[----:B------:R-:W-:Y:S01]  /*5e10*/  @!P1 IMAD R8, R9, R10, R8 ;  /* 0x0000000a09089224 */ /* 0x000fe200078e0208 */
[----:B-1----:R-:W-:Y:S06]  /*5e20*/  @!P5 BRA `(.L_x_101) ;  /* 0x0000006800a8d947 */ /* 0x002fec0003800000 */
.L_x_230:
[----:B-1----:R-:W-:Y:S01]  /*5e30*/  @!P4 IADD3 R3, P0, PT, R32, 0x580, RZ ;  /* 0x000005802003c810 */ /* 0x002fe20007f1e0ff */
[----:B------:R-:W-:Y:S01]  /*5e40*/  VOTEU.ALL UP1, P4 ;  /* 0x0000000000ff7886 */ /* 0x000fe20002020000 */
[----:B------:R-:W-:Y:S01]  /*5e50*/  UMOV UR14, 0x0 ;  /* 0x00000000000e7882 */ /* 0x000fe20000000000 */
[----:B------:R-:W-:Y:S01]  /*5e60*/  UMOV UR15, 0x10000000 ;  /* 0x10000000000f7882 */ /* 0x000fe20000000000 */
[----:B------:R-:W-:Y:S01]  /*5e70*/  @!P4 R2UR UR6, R3 ;  /* 0x000000000306c2ca */ /* 0x000fe200000e0000 */
[----:B------:R-:W-:Y:S01]  /*5e80*/  @!P4 IMAD.X R0, RZ, RZ, R33, P0 ;  /* 0x000000ffff00c224 */ /* 0x000fe200000e0621 */
[----:B------:R-:W-:Y:S01]  /*5e90*/  @!UP1 UIADD3 UR10, UPT, UPT, UR42, 0x70, URZ ;  /* 0x000000702a0a9890 */ /* 0x000fe2000fffe0ff */
[----:B------:R-:W-:Y:S01]  /*5ea0*/  ISETP.NE.AND P0, PT, R27, 0x2, PT ;  /* 0x000000021b00780c */ /* 0x000fe20003f05270 */
[----:B------:R-:W-:Y:S01]  /*5eb0*/  @!UP1 UIADD3 UR8, UPT, UPT, UR4, 0x6200, URZ ;  /* 0x0000620004089890 */ /* 0x000fe2000fffe0ff */
[----:B------:R-:W-:Y:S01]  /*5ec0*/  IMAD.IADD R20, R8, 0x1, R66 ;  /* 0x0000000108147824 */ /* 0x000fe200078e0242 */
[----:B------:R-:W-:Y:S01]  /*5ed0*/  @!P4 R2UR UR5, R0 ;  /* 0x000000000005c2ca */ /* 0x000fe200000e0000 */
[----:B------:R-:W-:Y:S01]  /*5ee0*/  VOTEU.ALL UP1, P4 ;  /* 0x0000000000ff7886 */ /* 0x000fe20002020000 */
[----:B------:R-:W-:Y:S01]  /*5ef0*/  UMOV UR9, UR17 ;  /* 0x0000001100097c82 */ /* 0x000fe20008000000 */
[----:B------:R-:W-:Y:S01]  /*5f00*/  UMOV UR11, UR43 ;  /* 0x0000002b000b7c82 */ /* 0x000fe20008000000 */
[----:B------:R-:W-:Y:S01]  /*5f10*/  UMOV UR12, UR60 ;  /* 0x0000003c000c7c82 */ /* 0x000fe20008000000 */
[----:B------:R-:W-:Y:S01]  /*5f20*/  @P3 R2UR UR60, R24 ;  /* 0x00000000183c32ca */ /* 0x000fe200000e0000 */
[----:B------:R-:W-:Y:S01]  /*5f30*/  IMAD.IADD R21, R13, 0x1, R68 ;  /* 0x000000010d157824 */ /* 0x000fe200078e0244 */
[----:B------:R-:W-:Y:S01]  /*5f40*/  SEL R0, RZ, 0x1, P0 ;  /* 0x00000001ff007807 */ /* 0x000fe20000000000 */
[----:B------:R-:W-:Y:S01]  /*5f50*/  IMAD.U32 R10, RZ, RZ, UR6 ;  /* 0x00000006ff0a7e24 */ /* 0x000fe2000f8e00ff */
[----:B------:R-:W-:Y:S02]  /*5f60*/  SEL R27, R27, RZ, P0 ;  /* 0x000000ff1b1b7207 */ /* 0x000fe40000000000 */
[----:B------:R-:W-:Y:S02]  /*5f70*/  LOP3.LUT R25, R25, R0, RZ, 0x3c, !PT ;  /* 0x0000000019197212 */ /* 0x000fe400078e3cff */
[----:B------:R-:W-:Y:S01]  /*5f80*/  IMAD.U32 R11, RZ, RZ, UR5 ;  /* 0x00000005ff0b7e24 */ /* 0x000fe2000f8e00ff */
[----:B------:R-:W-:Y:S04]  /*5f90*/  @!P4 R2UR UR6, R10 ;  /* 0x000000000a06c2ca */ /* 0x000fe800000e0000 */
[----:B------:R-:W-:Y:S11]  /*5fa0*/  @!P4 R2UR UR7, R11 ;  /* 0x000000000b07c2ca */ /* 0x000ff600000e0000 */
[----:B------:R-:W-:Y:S02]  /*5fb0*/  @!UPT UIADD3 URZ, UPT, UPT, URZ, URZ, URZ ;  /* 0x000000fffffff290 */ /* 0x000fe4000fffe0ff */
[----:B------:R2:W-:Y:S01]  /*5fc0*/  @!UP1 UTMALDG.3D [UR8], [UR6], desc[UR14] ;  /* 0x00000e08060095b4 */ /* 0x0005e20008011000 */
[----:B------:R2:W-:Y:S01]  /*5fd0*/  @!P4 SYNCS.ARRIVE.TRANS64.RED.A0TR RZ, [UR4+0x38], R23 ;  /* 0x00003817ffffc9a7 */ /* 0x0005e20008300404 */
[----:B------:R-:W-:Y:S01]  /*5fe0*/  UPLOP3.LUT UP1, UPT, UPT, UPT, UPT, 0x80, 0x8 ;  /* 0x000000000008789c */ /* 0x000fe20003f2f070 */
[----:B------:R-:W-:Y:S01]  /*5ff0*/  SYNCS.ARRIVE.TRANS64.RED.A1T0 RZ, [UR21], RZ ;  /* 0x000000ffffff79a7 */ /* 0x000fe20008100415 */
[----:B------:R-:W-:Y:S09]  /*6000*/  @P3 BRA `(.L_x_102) ;  /* 0xffffffec000c3947 */ /* 0x000ff2000383ffff */
[----:B------:R-:W1:Y:S02]  /*6010*/  SYNCS.PHASECHK.TRANS64.TRYWAIT P0, [UR4+0x40], R12 ;  /* 0x0000400cff0075a7 */ /* 0x000e640008001104 */
[----:B-1----:R-:W-:Y:S05]  /*6020*/  @!P0 BRA `(.L_x_103) ;  /* 0x0000006800408947 */ /* 0x002fea0003800000 */
.L_x_232:
[----:B------:R-:W4:Y:S02]  /*6030*/  SYNCS.PHASECHK.TRANS64.TRYWAIT P0, [UR4+0x48], R12 ;  /* 0x0000480cff0075a7 */ /* 0x000f240008001104 */
[----:B----4-:R-:W-:Y:S05]  /*6040*/  @!P0 BRA `(.L_x_104) ;  /* 0x0000006800508947 */ /* 0x010fea0003800000 */
.L_x_234:
[----:B------:R-:W4:Y:S01]  /*6050*/  SYNCS.PHASECHK.TRANS64.TRYWAIT P0, [UR4+0x50], R12 ;  /* 0x0000500cff0075a7 */ /* 0x000f220008001104 */
[----:B------:R-:W-:Y:S01]  /*6060*/  HFMA2 R0, -RZ, RZ, 0, 5.9604644775390625e-08 ;  /* 0x00000001ff007431 */ /* 0x000fe200000001ff */
[----:B----4-:R-:W-:Y:S06]  /*6070*/  @!P0 BRA `(.L_x_105) ;  /* 0x00000068005c8947 */ /* 0x010fec0003800000 */
.L_x_236:
[----:B------:R-:W-:Y:S02]  /*6080*/  MOV R2, UR4 ;  /* 0x0000000400027c02 */ /* 0x000fe40008000f00 */
[----:B-1----:R-:W-:-:S07]  /*6090*/  SHF.L.U32 R3, R0, 0x1f, RZ ;  /* 0x0000001f00037819 */ /* 0x002fce00000006ff */
.L_x_106:
[----:B-1----:R1:W4:Y:S02]  /*60a0*/  SYNCS.PHASECHK.TRANS64.TRYWAIT P0, [R2+URZ+0x58], R3 ;  /* 0x00005803020075a7 */ /* 0x00232400080011ff */
[----:B----4-:R-:W-:Y:S05]  /*60b0*/  @!P0 NANOSLEEP.SYNCS 0x989680 ;  /* 0x009896800000895d */ /* 0x010fea0003900000 */
[----:B------:R-:W4:Y:S02]  /*60c0*/  @!P0 SYNCS.PHASECHK.TRANS64 P0, [R2+URZ+0x58], R3 ;  /* 0x00005803020085a7 */ /* 0x000f2400080010ff */
[----:B--2-4-:R-:W-:Y:S05]  /*60d0*/  @P0 EXIT ;  /* 0x000000000000094d */ /* 0x014fea0003800000 */
[----:B------:R-:W-:Y:S05]  /*60e0*/  BRA `(.L_x_106) ;  /* 0xfffffffc00ec7947 */ /* 0x000fea000383ffff */
.L_x_87:
[----:B------:R-:W-:-:S06]  /*60f0*/  UISETP.GE.AND UP1, UPT, UR10, 0x4, UPT ;  /* 0x000000040a00788c */ /* 0x000fcc000bf26270 */
[----:B------:R-:W-:-:S13]  /*6100*/  PLOP3.LUT P0, PT, PT, PT, UP1, 0x80, 0x8 ;  /* 0x000000000008781c */ /* 0x000fda0003f0f018 */
[----:B------:R-:W-:Y:S05]  /*6110*/  @!P0 EXIT ;  /* 0x000000000000894d */ /* 0x000fea0003800000 */
[----:B------:R-:W-:Y:S01]  /*6120*/  BAR.SYNC.DEFER_BLOCKING 0x6, 0xa0 ;  /* 0x0182800000007b1d */ /* 0x000fe20000010000 */
[C---:B------:R-:W-:Y:S01]  /*6130*/  IMAD.SHL.U32 R3, R80.reuse, 0x10, RZ ;  /* 0x0000001050037824 */ /* 0x040fe200078e00ff */
[C---:B------:R-:W-:Y:S01]  /*6140*/  SHF.L.U32 R33, R80.reuse, 0x10, RZ ;  /* 0x0000001050217819 */ /* 0x040fe200000006ff */
[C---:B------:R-:W-:Y:S01]  /*6150*/  IMAD.SHL.U32 R2, R80.reuse, 0x2, RZ ;  /* 0x0000000250027824 */ /* 0x040fe200078e00ff */
[C---:B------:R-:W-:Y:S01]  /*6160*/  LOP3.LUT R81, R80.reuse, 0x60, RZ, 0xc0, !PT ;  /* 0x0000006050517812 */ /* 0x040fe200078ec0ff */
[----:B------:R-:W-:Y:S01]  /*6170*/  HFMA2 R75, -RZ, RZ, 0, 0 ;  /* 0x00000000ff4b7431 */ /* 0x000fe200000001ff */
[----:B------:R-:W-:Y:S02]  /*6180*/  UMOV UR36, 0x400 ;  /* 0x0000040000247882 */ /* 0x000fe40000000000 */
[----:B------:R-:W1:Y:S01]  /*6190*/  LDC R71, c[0x0][0x370] ;  /* 0x0000dc00ff477b82 */ /* 0x000e620000000800 */
[----:B------:R-:W-:Y:S01]  /*61a0*/  ULEA UR36, UR46, UR36, 0x18 ;  /* 0x000000242e247291 */ /* 0x000fe2000f8ec0ff */
[----:B------:R-:W-:Y:S01]  /*61b0*/  LOP3.LUT R5, R3, 0x60, RZ, 0xc0, !PT ;  /* 0x0000006003057812 */ /* 0x000fe200078ec0ff */
[----:B------:R-:W-:Y:S01]  /*61c0*/  IMAD.MOV.U32 R30, RZ, RZ, RZ ;  /* 0x000000ffff1e7224 */ /* 0x000fe200078e00ff */
[----:B------:R-:W-:Y:S01]  /*61d0*/  LOP3.LUT R78, R80, 0x2, RZ, 0xc0, !PT ;  /* 0x00000002504e7812 */ /* 0x000fe200078ec0ff */
[----:B------:R-:W-:Y:S01]  /*61e0*/  UIADD3 UR4, UPT, UPT, UR36, 0x200, URZ ;  /* 0x0000020024047890 */ /* 0x000fe2000fffe0ff */
[----:B------:R-:W-:Y:S01]  /*61f0*/  LOP3.LUT R2, R5, 0xc, R2, 0xf8, !PT ;  /* 0x0000000c05027812 */ /* 0x000fe200078ef802 */
[----:B------:R-:W-:Y:S01]  /*6200*/  IMAD.MOV.U32 R84, RZ, RZ, RZ ;  /* 0x000000ffff547224 */ /* 0x000fe200078e00ff */
[----:B------:R-:W2:Y:S01]  /*6210*/  LDC R28, c[0x0][0xb0c] ;  /* 0x0002c300ff1c7b82 */ /* 0x000ea20000000800 */
[----:B------:R-:W-:Y:S01]  /*6220*/  LOP3.LUT R33, R33, 0x600000, RZ, 0xc0, !PT ;  /* 0x0060000021217812 */ /* 0x000fe200078ec0ff */
[----:B------:R-:W3:Y:S01]  /*6230*/  LDCU.64 UR44, c[0x0][0x348] ;  /* 0x00006900ff2c77ac */ /* 0x000ee20008000a00 */
[----:B------:R-:W-:Y:S01]  /*6240*/  IMAD.U32 R73, RZ, RZ, UR4 ;  /* 0x00000004ff497e24 */ /* 0x000fe2000f8e00ff */
[----:B------:R-:W-:-:S02]  /*6250*/  LOP3.LUT R2, R2, 0x790, R3, 0xf8, !PT ;  /* 0x0000079002027812 */ /* 0x000fc400078ef803 */
[----:B------:R-:W-:Y:S01]  /*6260*/  LOP3.LUT R80, R80, 0x4, RZ, 0xc0, !PT ;  /* 0x0000000450507812 */ /* 0x000fe200078ec0ff */
[----:B------:R-:W4:Y:S01]  /*6270*/  LDCU.64 UR48, c[0x0][0x888] ;  /* 0x00011100ff3077ac */ /* 0x000f220008000a00 */
[----:B------:R-:W1:Y:S01]  /*6280*/  LDC R69, c[0x0][0xb20] ;  /* 0x0002c800ff457b82 */ /* 0x000e620000000800 */
[----:B------:R-:W3:Y:S01]  /*6290*/  LDS R0, [UR36+0x120] ;  /* 0x00012024ff007984 */ /* 0x000ee20008000800 */
[----:B------:R-:W-:Y:S01]  /*62a0*/  LEA R79, R2, R73, 0x2 ;  /* 0x00000049024f7211 */ /* 0x000fe200078e10ff */
[----:B------:R-:W1:Y:S01]  /*62b0*/  LDCU.64 UR50, c[0x0][0x890] ;  /* 0x00011200ff3277ac */ /* 0x000e620008000a00 */
[----:B------:R-:W-:-:S03]  /*62c0*/  MOV R76, RZ ;  /* 0x000000ff004c7202 */ /* 0x000fc60000000f00 */
[--C-:B------:R-:W-:Y:S01]  /*62d0*/  IMAD R78, R78, -0x10, R79.reuse ;  /* 0xfffffff04e4e7824 */ /* 0x100fe200078e024f */
[----:B------:R-:W1:Y:S01]  /*62e0*/  LDC R27, c[0x0][0xb30] ;  /* 0x0002cc00ff1b7b82 */ /* 0x000e620000000800 */
[----:B------:R-:W-:Y:S01]  /*62f0*/  IMAD R77, R80, -0x10, R79 ;  /* 0xfffffff0504d7824 */ /* 0x000fe200078e024f */
[----:B------:R-:W-:Y:S01]  /*6300*/  UMOV UR39, URZ ;  /* 0x000000ff00277c82 */ /* 0x000fe20008000000 */
[----:B------:R-:W-:-:S05]  /*6310*/  UMOV UR37, URZ ;  /* 0x000000ff00257c82 */ /* 0x000fca0008000000 */
[----:B------:R-:W1:Y:S08]  /*6320*/  LDC.64 R64, c[0x0][0xb10] ;  /* 0x0002c400ff407b82 */ /* 0x000e700000000a00 */
[----:B------:R-:W1:Y:S08]  /*6330*/  LDC.64 R24, c[0x0][0xb18] ;  /* 0x0002c600ff187b82 */ /* 0x000e700000000a00 */
[----:B------:R-:W1:Y:S08]  /*6340*/  LDC.64 R22, c[0x0][0xb28] ;  /* 0x0002ca00ff167b82 */ /* 0x000e700000000a00 */
[----:B------:R-:W1:Y:S01]  /*6350*/  LDC.64 R62, c[0x0][0x8b0] ;  /* 0x00022c00ff3e7b82 */ /* 0x000e620000000a00 */
[----:B---3--:R-:W-:-:S07]  /*6360*/  IMAD.IADD R33, R0, 0x1, R33 ;  /* 0x0000000100217824 */ /* 0x008fce00078e0221 */
[----:B------:R-:W3:Y:S08]  /*6370*/  LDC.64 R60, c[0x0][0x8a8] ;  /* 0x00022a00ff3c7b82 */ /* 0x000ef00000000a00 */
[----:B--2-4-:R-:W1:Y:S02]  /*6380*/  LDC R70, c[0x0][0x374] ;  /* 0x0000dd00ff467b82 */ /* 0x014e640000000800 */
.L_x_182:
[C---:B------:R-:W-:Y:S02]  /*6390*/  LEA R0, R84.reuse, UR36, 0x3 ;  /* 0x0000002454007c11 */ /* 0x040fe4000f8e18ff */
[----:B------:R-:W-:Y:S02]  /*63a0*/  SHF.L.U32 R3, R75, 0x1f, RZ ;  /* 0x0000001f4b037819 */ /* 0x000fe400000006ff */
[----:B-1----:R-:W-:Y:S02]  /*63b0*/  LEA R16, R84, UR36, 0x4 ;  /* 0x0000002454107c11 */ /* 0x002fe4000f8e20ff */
[----:B------:R-:W2:Y:S02]  /*63c0*/  SYNCS.PHASECHK.TRANS64.TRYWAIT P0, [R0+URZ+0x70], R3 ;  /* 0x00007003000075a7 */ /* 0x000ea400080011ff */
[----:B--23--:R-:W-:Y:S05]  /*63d0*/  @!P0 BRA `(.L_x_107) ;  /* 0x00000064009c8947 */ /* 0x00cfea0003800000 */
.L_x_237:
[----:B------:R-:W4:Y:S01]  /*63e0*/  LDC.64 R12, c[0x0][0xb10] ;  /* 0x0002c400ff0c7b82 */ /* 0x000f220000000a00 */
[----:B------:R-:W3:Y:S01]  /*63f0*/  LDS.128 R16, [R16+0x100] ;  /* 0x0001000010107984 */ /* 0x000ee20000000c00 */
[----:B-1----:R-:W-:Y:S01]  /*6400*/  ISETP.NE.AND P1, PT, R27, 0x1, PT ;  /* 0x000000011b00780c */ /* 0x002fe20003f25270 */
[----:B--2---:R-:W-:Y:S01]  /*6410*/  VIADD R0, R0, 0x80 ;  /* 0x0000008000007836 */ /* 0x004fe20000000000 */
[----:B------:R-:W-:Y:S04]  /*6420*/  ISETP.GE.AND P0, PT, R26, 0x1, PT ;  /* 0x000000011a00780c */ /* 0x000fe80003f06270 */
[----:B------:R-:W1:Y:S01]  /*6430*/  LDC.64 R10, c[0x0][0xb18] ;  /* 0x0002c600ff0a7b82 */ /* 0x000e620000000a00 */
[----:B------:R-:W-:Y:S01]  /*6440*/  PRMT R0, RZ, 0x654, R0 ;  /* 0x00000654ff007816 */ /* 0x000fe20000000000 */
[----:B------:R-:W-:Y:S01]  /*6450*/  @!PT LDS RZ, [RZ] ;  /* 0x00000000fffff984 */ /* 0x000fe20000000800 */
[----:B------:R-:W-:Y:S01]  /*6460*/  @!PT LDS RZ, [RZ] ;  /* 0x00000000fffff984 */ /* 0x000fe20000000800 */
[----:B------:R-:W-:Y:S01]  /*6470*/  @!PT LDS RZ, [RZ] ;  /* 0x00000000fffff984 */ /* 0x000fe20000000800 */
[----:B------:R-:W-:Y:S01]  /*6480*/  @!PT LDS RZ, [RZ] ;  /* 0x00000000fffff984 */ /* 0x000fe20000000800 */
[----:B------:R2:W-:Y:S06]  /*6490*/  MEMBAR.ALL.CTA ;  /* 0x0000000000007992 */ /* 0x0005ec0000008000 */
[----:B--2---:R-:W2:Y:S01]  /*64a0*/  FENCE.VIEW.ASYNC.S ;  /* 0x00000000000073c6 */ /* 0x004ea20000000000 */
[----:B------:R-:W1:Y:S08]  /*64b0*/  @!P1 LDC R14, c[0x0][0xb20] ;  /* 0x0002c800ff0e9b82 */ /* 0x000e700000000800 */
[----:B------:R-:W1:Y:S01]  /*64c0*/  @!P1 LDC R9, c[0x0][0xb0c] ;  /* 0x0002c300ff099b82 */ /* 0x000e620000000800 */
[----:B--2---:R2:W-:Y:S01]  /*64d0*/  SYNCS.ARRIVE.TRANS64.RED.A1T0 RZ, [R0+URZ], RZ ;  /* 0x000000ff00ff79a7 */ /* 0x0045e200081004ff */
[----:B---3--:R-:W-:Y:S04]  /*64e0*/  LOP3.LUT P4, RZ, R18, 0x1, RZ, 0xc0, !PT ;  /* 0x0000000112ff7812 */ /* 0x008fe8000788c0ff */
[----:B------:R-:W-:Y:S09]  /*64f0*/  P2R R82, PR, RZ, 0x10 ;  /* 0x00000010ff527803 */ /* 0x000ff20000000000 */
[----:B------:R-:W-:Y:S02]  /*6500*/  @P4 MOV R31, R16 ;  /* 0x00000010001f4202 */ /* 0x000fe40000000f00 */
[----:B------:R-:W-:Y:S01]  /*6510*/  @P4 LOP3.LUT R29, R17, 0xffff, RZ, 0xc0, !PT ;  /* 0x0000ffff111d4812 */ /* 0x000fe200078ec0ff */
[----:B--2-4-:R-:W-:Y:S06]  /*6520*/  @!P0 BRA `(.L_x_108) ;  /* 0x0000000000a48947 */ /* 0x014fec0003800000 */
[----:B------:R-:W-:Y:S01]  /*6530*/  IMAD.HI.U32 R36, R70, R25, RZ ;  /* 0x0000001946247227 */ /* 0x000fe200078e00ff */
[----:B------:R-:W-:Y:S02]  /*6540*/  ISETP.NE.AND P0, PT, R24, 0x1, PT ;  /* 0x000000011800780c */ /* 0x000fe40003f05270 */
[----:B------:R-:W-:Y:S01]  /*6550*/  ISETP.NE.AND P2, PT, R26, 0x1, PT ;  /* 0x000000011a00780c */ /* 0x000fe20003f45270 */
[-C--:B------:R-:W-:Y:S01]  /*6560*/  IMAD.HI.U32 R34, R71, R64.reuse, RZ ;  /* 0x0000004047227227 */ /* 0x080fe200078e00ff */
[----:B------:R-:W-:Y:S02]  /*6570*/  SHF.R.U32.HI R37, RZ, R69, R36 ;  /* 0x00000045ff257219 */ /* 0x000fe40000011624 */
[----:B------:R-:W-:Y:S01]  /*6580*/  ISETP.NE.AND P3, PT, R28, 0x1, PT ;  /* 0x000000011c00780c */ /* 0x000fe20003f65270 */
[----:B------:R-:W-:Y:S01]  /*6590*/  IMAD.HI.U32 R40, R29, R25, RZ ;  /* 0x000000191d287227 */ /* 0x000fe200078e00ff */
[----:B------:R-:W-:Y:S02]  /*65a0*/  SHF.R.U32.HI R34, RZ, R65, R34 ;  /* 0x00000041ff227219 */ /* 0x000fe40000011622 */
[----:B------:R-:W-:Y:S01]  /*65b0*/  SEL R3, R70, R37, !P0 ;  /* 0x0000002546037207 */ /* 0x000fe20004000000 */
[----:B------:R-:W-:Y:S01]  /*65c0*/  IMAD.HI.U32 R38, R31, R64, RZ ;  /* 0x000000401f267227 */ /* 0x000fe200078e00ff */
[----:B------:R-:W-:Y:S03]  /*65d0*/  SEL R7, R71, R34, !P3 ;  /* 0x0000002247077207 */ /* 0x000fe60005800000 */
[-C--:B------:R-:W-:Y:S01]  /*65e0*/  IMAD.HI.U32 R34, R3, R22.reuse, RZ ;  /* 0x0000001603227227 */ /* 0x080fe200078e00ff */
[----:B------:R-:W-:Y:S03]  /*65f0*/  SHF.R.U32.HI R38, RZ, R65, R38 ;  /* 0x00000041ff267219 */ /* 0x000fe60000011626 */
[----:B------:R-:W-:Y:S01]  /*6600*/  IMAD.HI.U32 R36, R7, R22, RZ ;  /* 0x0000001607247227 */ /* 0x000fe200078e00ff */
[----:B------:R-:W-:Y:S02]  /*6610*/  @P2 SHF.R.U32.HI R3, RZ, R23, R34 ;  /* 0x00000017ff032219 */ /* 0x000fe40000011622 */
[----:B------:R-:W-:Y:S02]  /*6620*/  SHF.R.U32.HI R34, RZ, R69, R40 ;  /* 0x00000045ff227219 */ /* 0x000fe40000011628 */
[----:B------:R-:W-:Y:S01]  /*6630*/  @P2 SHF.R.U32.HI R7, RZ, R23, R36 ;  /* 0x00000017ff072219 */ /* 0x000fe20000011624 */
[C---:B------:R-:W-:Y:S01]  /*6640*/  IMAD R2, R26.reuse, R3, RZ ;  /* 0x000000031a027224 */ /* 0x040fe200078e02ff */
[----:B------:R-:W-:Y:S02]  /*6650*/  SEL R5, R29, R34, !P0 ;  /* 0x000000221d057207 */ /* 0x000fe40004000000 */
[----:B------:R-:W-:Y:S01]  /*6660*/  SEL R3, R31, R38, !P3 ;  /* 0x000000261f037207 */ /* 0x000fe20005800000 */
[----:B------:R-:W-:Y:S01]  /*6670*/  IMAD R4, R26, R7, RZ ;  /* 0x000000071a047224 */ /* 0x000fe200078e02ff */
[C---:B------:R-:W-:Y:S01]  /*6680*/  ISETP.GE.AND P0, PT, R5.reuse, R2, PT ;  /* 0x000000020500720c */ /* 0x040fe20003f06270 */
[----:B------:R-:W-:Y:S03]  /*6690*/  IMAD.HI.U32 R6, R5, R22, RZ ;  /* 0x0000001605067227 */ /* 0x000fe600078e00ff */
[----:B------:R-:W-:Y:S01]  /*66a0*/  ISETP.GE.OR P0, PT, R3, R4, P0 ;  /* 0x000000040300720c */ /* 0x000fe20000706670 */
[----:B------:R-:W-:Y:S01]  /*66b0*/  IMAD.MOV R4, RZ, RZ, -R3 ;  /* 0x000000ffff047224 */ /* 0x000fe200078e0a03 */
[-C--:B------:R-:W-:Y:S03]  /*66c0*/  SHF.R.U32.HI R6, RZ, R23.reuse, R6 ;  /* 0x00000017ff067219 */ /* 0x080fe60000011606 */
[----:B------:R-:W-:Y:S01]  /*66d0*/  IMAD R31, R28, R4, R31 ;  /* 0x000000041c1f7224 */ /* 0x000fe200078e021f */
[----:B------:R-:W-:Y:S05]  /*66e0*/  SEL R15, R5, R6, !P2 ;  /* 0x00000006050f7207 */ /* 0x000fea0005000000 */
[----:B------:R-:W-:Y:S02]  /*66f0*/  IMAD.MOV R6, RZ, RZ, -R15 ;  /* 0x000000ffff067224 */ /* 0x000fe400078e0a0f */
[C---:B------:R-:W-:Y:S04]  /*6700*/  @!P0 IMAD.HI.U32 R2, R3.reuse, R22, RZ ;  /* 0x0000001603028227 */ /* 0x040fe800078e00ff */
[----:B------:R-:W-:Y:S01]  /*6710*/  IMAD R6, R26, R6, R5 ;  /* 0x000000061a067224 */ /* 0x000fe200078e0205 */
[----:B------:R-:W-:Y:S04]  /*6720*/  @!P0 SHF.R.U32.HI R2, RZ, R23, R2 ;  /* 0x00000017ff028219 */ /* 0x000fe80000011602 */
[----:B------:R-:W-:Y:S02]  /*6730*/  @!P0 SEL R0, R3, R2, !P2 ;  /* 0x0000000203008207 */ /* 0x000fe40005000000 */
[----:B------:R-:W-:Y:S02]  /*6740*/  IADD3 R2, PT, PT, -R5, RZ, RZ ;  /* 0x000000ff05027210 */ /* 0x000fe40007ffe1ff */
[----:B------:R-:W-:Y:S01]  /*6750*/  @!P0 IADD3 R8, PT, PT, R15, -R0, RZ ;  /* 0x800000000f088210 */ /* 0x000fe20007ffe0ff */
[----:B------:R-:W-:Y:S02]  /*6760*/  @!P0 IMAD R0, R7, R6, R0 ;  /* 0x0000000607008224 */ /* 0x000fe400078e0200 */
[----:B------:R-:W-:Y:S02]  /*6770*/  IMAD R29, R24, R2, R29 ;  /* 0x00000002181d7224 */ /* 0x000fe400078e021d */
[----:B------:R-:W-:Y:S02]  /*6780*/  @!P0 IMAD R5, R8, R26, R3 ;  /* 0x0000001a08058224 */ /* 0x000fe400078e0203 */
[----:B------:R-:W-:Y:S04]  /*6790*/  @!P0 IMAD.MOV.U32 R3, RZ, RZ, R0 ;  /* 0x000000ffff038224 */ /* 0x000fe800078e0000 */
[----:B------:R-:W-:Y:S02]  /*67a0*/  IMAD R31, R3, R28, R31 ;  /* 0x0000001c031f7224 */ /* 0x000fe400078e021f */
[----:B------:R-:W-:Y:S07]  /*67b0*/  IMAD R29, R5, R24, R29 ;  /* 0x00000018051d7224 */ /* 0x000fee00078e021d */
.L_x_108:
[----:B-1----:R-:W-:Y:S01]  /*67c0*/  @!P1 ISETP.NE.AND P0, PT, R10, 0x1, PT ;  /* 0x000000010a00980c */ /* 0x002fe20003f05270 */
[----:B------:R-:W-:Y:S01]  /*67d0*/  @!P1 IMAD.HI.U32 R3, R29, R11, RZ ;  /* 0x0000000b1d039227 */ /* 0x000fe200078e00ff */
[----:B------:R-:W-:Y:S01]  /*67e0*/  R2UR UR5, R21 ;  /* 0x00000000150572ca */ /* 0x000fe200000e0000 */
[----:B------:R-:W-:Y:S01]  /*67f0*/  BSSY.RECONVERGENT B6, `(.L_x_109) ;  /* 0x0000031000067945 */ /* 0x000fe20003800200 */
[----:B------:R-:W-:Y:S01]  /*6800*/  R2UR UR4, R20 ;  /* 0x00000000140472ca */ /* 0x000fe200000e0000 */
[----:B------:R-:W-:Y:S01]  /*6810*/  @!P1 IMAD.HI.U32 R0, R31, R12, RZ ;  /* 0x0000000c1f009227 */ /* 0x000fe200078e00ff */
[----:B------:R-:W-:Y:S02]  /*6820*/  @!P1 SHF.R.U32.HI R2, RZ, R14, R3 ;  /* 0x0000000eff029219 */ /* 0x000fe40000011603 */
[----:B------:R-:W-:Y:S01]  /*6830*/  @!P1 ISETP.NE.AND P2, PT, R9, 0x1, PT ;  /* 0x000000010900980c */ /* 0x000fe20003f45270 */
[----:B------:R-:W-:Y:S01]  /*6840*/  VIADD R84, R84, 0x1 ;  /* 0x0000000154547836 */ /* 0x000fe20000000000 */
[----:B------:R-:W-:Y:S02]  /*6850*/  @!P1 SEL R2, R29, R2, !P0 ;  /* 0x000000021d029207 */ /* 0x000fe40004000000 */
[----:B------:R-:W-:Y:S02]  /*6860*/  @!P1 SHF.R.U32.HI R0, RZ, R13, R0 ;  /* 0x0000000dff009219 */ /* 0x000fe40000011600 */
[----:B------:R-:W-:Y:S01]  /*6870*/  LOP3.LUT P0, RZ, R73, 0x1b0, RZ, 0xc0, !PT ;  /* 0x000001b049ff7812 */ /* 0x000fe2000780c0ff */
[----:B------:R-:W-:Y:S01]  /*6880*/  USHF.L.U32 UR42, UR5, 0x7, URZ ;  /* 0x00000007052a7899 */ /* 0x000fe200080006ff */
[----:B------:R-:W-:Y:S01]  /*6890*/  @!P1 SEL R3, R31, R0, !P2 ;  /* 0x000000001f039207 */ /* 0x000fe20005000000 */
[----:B------:R-:W-:Y:S01]  /*68a0*/  USHF.L.U32 UR41, UR4, 0x7, URZ ;  /* 0x0000000704297899 */ /* 0x000fe200080006ff */
[----:B------:R-:W-:Y:S03]  /*68b0*/  @P4 SHF.R.U32.HI R74, RZ, 0x10, R17 ;  /* 0x00000010ff4a4819 */ /* 0x000fe60000011611 */
[----:B------:R-:W-:Y:S02]  /*68c0*/  @!P1 IMAD.IADD R0, R2, 0x1, -R3 ;  /* 0x0000000102009824 */ /* 0x000fe400078e0a03 */
[----:B------:R-:W-:Y:S02]  /*68d0*/  @!P1 IMAD.IADD R2, R3, 0x1, -R2 ;  /* 0x0000000103029824 */ /* 0x000fe400078e0a02 */
[----:B------:R-:W-:Y:S02]  /*68e0*/  @!P1 IMAD R31, R0, R9, R31 ;  /* 0x00000009001f9224 */ /* 0x000fe400078e021f */
[----:B------:R-:W-:Y:S01]  /*68f0*/  @!P1 IMAD R29, R2, R10, R29 ;  /* 0x0000000a021d9224 */ /* 0x000fe200078e021d */
[----:B------:R-:W-:Y:S06]  /*6900*/  @!P0 BRA `(.L_x_110) ;  /* 0x00000000007c8947 */ /* 0x000fec0003800000 */
[----:B------:R-:W1:Y:S01]  /*6910*/  LDCU.64 UR8, c[0x4][0x80] ;  /* 0x01001000ff0877ac */ /* 0x000e620008000a00 */
[----:B------:R-:W-:Y:S01]  /*6920*/  MOV R2, 0x0 ;  /* 0x0000000000027802 */ /* 0x000fe20000000f00 */
[----:B------:R-:W-:Y:S02]  /*6930*/  HFMA2 R12, -RZ, RZ, 0, 5.9604644775390625e-08 ;  /* 0x00000001ff0c7431 */ /* 0x000fe400000001ff */
[----:B------:R-:W-:Y:S01]  /*6940*/  IMAD.MOV.U32 R8, RZ, RZ, 0x70 ;  /* 0x00000070ff087424 */ /* 0x000fe200078e00ff */
[----:B------:R2:W3:Y:S01]  /*6950*/  LDC.64 R14, c[0x4][R2] ;  /* 0x01000000020e7b82 */ /* 0x0004e20000000a00 */
[----:B------:R-:W4:Y:S01]  /*6960*/  LDCU.64 UR6, c[0x4][0x88] ;  /* 0x01001100ff0677ac */ /* 0x000f220008000a00 */
[----:B------:R-:W-:Y:S01]  /*6970*/  IMAD.MOV.U32 R13, RZ, RZ, RZ ;  /* 0x000000ffff0d7224 */ /* 0x000fe200078e00ff */
[----:B------:R-:W2:Y:S01]  /*6980*/  LDCU.64 UR4, c[0x4][0x8] ;  /* 0x01000100ff0477ac */ /* 0x000ea20008000a00 */
[----:B-1----:R-:W-:Y:S01]  /*6990*/  MOV R5, UR9 ;  /* 0x0000000900057c02 */ /* 0x002fe20008000f00 */
[----:B------:R-:W-:Y:S01]  /*69a0*/  IMAD.U32 R4, RZ, RZ, UR8 ;  /* 0x00000008ff047e24 */ /* 0x000fe2000f8e00ff */
[----:B----4-:R-:W-:Y:S01]  /*69b0*/  MOV R7, UR7 ;  /* 0x0000000700077c02 */ /* 0x010fe20008000f00 */
[----:B------:R-:W-:Y:S01]  /*69c0*/  IMAD.U32 R6, RZ, RZ, UR6 ;  /* 0x00000006ff067e24 */ /* 0x000fe2000f8e00ff */
[----:B--2---:R-:W-:Y:S01]  /*69d0*/  MOV R11, UR5 ;  /* 0x00000005000b7c02 */ /* 0x004fe20008000f00 */
[----:B------:R-:W-:Y:S02]  /*69e0*/  IMAD.U32 R10, RZ, RZ, UR4 ;  /* 0x00000004ff0a7e24 */ /* 0x000fe4000f8e00ff */
[----:B------:R-:W-:Y:S07]  /*69f0*/  LEPC R20, `(.L_x_111) ;  /* 0x000000001014794e */ /* 0x000fee0000000000 */
[----:B---3-5:R-:W-:Y:S05]  /*6a00*/  CALL.ABS.NOINC R14 ;  /* 0x000000000e007343 */ /* 0x028fea0003c00000 */
.L_x_111:
[----:B------:R-:W1:Y:S01]  /*6a10*/  LDCU.64 UR8, c[0x4][0x80] ;  /* 0x01001000ff0877ac */ /* 0x000e620008000a00 */
[----:B------:R-:W2:Y:S01]  /*6a20*/  LDC.64 R2, c[0x4][R2] ;  /* 0x0100000002027b82 */ /* 0x000ea20000000a00 */
[----:B------:R-:W-:Y:S02]  /*6a30*/  HFMA2 R12, -RZ, RZ, 0, 5.9604644775390625e-08 ;  /* 0x00000001ff0c7431 */ /* 0x000fe400000001ff */
[----:B------:R-:W-:Y:S02]  /*6a40*/  IMAD.MOV.U32 R8, RZ, RZ, 0x70 ;  /* 0x00000070ff087424 */ /* 0x000fe400078e00ff */
[----:B------:R-:W-:Y:S01]  /*6a50*/  IMAD.MOV.U32 R13, RZ, RZ, RZ ;  /* 0x000000ffff0d7224 */ /* 0x000fe200078e00ff */
[----:B------:R-:W3:Y:S01]  /*6a60*/  LDCU.64 UR6, c[0x4][0x88] ;  /* 0x01001100ff0677ac */ /* 0x000ee20008000a00 */
[----:B------:R-:W4:Y:S01]  /*6a70*/  LDCU.64 UR4, c[0x4][0x8] ;  /* 0x01000100ff0477ac */ /* 0x000f220008000a00 */
[----:B-1----:R-:W-:Y:S02]  /*6a80*/  MOV R4, UR8 ;  /* 0x0000000800047c02 */ /* 0x002fe40008000f00 */
[----:B------:R-:W-:Y:S02]  /*6a90*/  MOV R5, UR9 ;  /* 0x0000000900057c02 */ /* 0x000fe40008000f00 */
[----:B---3--:R-:W-:Y:S01]  /*6aa0*/  MOV R7, UR7 ;  /* 0x0000000700077c02 */ /* 0x008fe20008000f00 */
[----:B------:R-:W-:Y:S01]  /*6ab0*/  IMAD.U32 R6, RZ, RZ, UR6 ;  /* 0x00000006ff067e24 */ /* 0x000fe2000f8e00ff */
[----:B----4-:R-:W-:Y:S01]  /*6ac0*/  MOV R11, UR5 ;  /* 0x00000005000b7c02 */ /* 0x010fe20008000f00 */
[----:B------:R-:W-:Y:S02]  /*6ad0*/  IMAD.U32 R10, RZ, RZ, UR4 ;  /* 0x00000004ff0a7e24 */ /* 0x000fe4000f8e00ff */
[----:B------:R-:W-:Y:S07]  /*6ae0*/  LEPC R20, `(.L_x_110) ;  /* 0x000000001014794e */ /* 0x000fee0000000000 */
[----:B--2---:R-:W-:Y:S05]  /*6af0*/  CALL.ABS.NOINC R2 ;  /* 0x0000000002007343 */ /* 0x004fea0003c00000 */
.L_x_110:
[----:B------:R-:W-:Y:S05]  /*6b00*/  BSYNC.RECONVERGENT B6 ;  /* 0x0000000000067941 */ /* 0x000fea0003800200 */
.L_x_109:
[----:B------:R-:W-:Y:S01]  /*6b10*/  ISETP.NE.U32.AND P4, PT, R62, RZ, PT ;  /* 0x000000ff3e00720c */ /* 0x000fe20003f85070 */
[----:B------:R-:W-:Y:S01]  /*6b20*/  UISETP.NE.AND UP2, UPT, UR47, URZ, UPT ;  /* 0x000000ff2f00728c */ /* 0x000fe2000bf45270 */
[----:B------:R-:W-:Y:S01]  /*6b30*/  ISETP.NE.U32.AND P2, PT, RZ, UR48, PT ;  /* 0x00000030ff007c0c */ /* 0x000fe2000bf45070 */
[----:B------:R-:W-:Y:S01]  /*6b40*/  UISETP.NE.U32.AND UP1, UPT, UR50, URZ, UPT ;  /* 0x000000ff3200728c */ /* 0x000fe2000bf25070 */
[----:B------:R-:W-:Y:S01]  /*6b50*/  ISETP.NE.AND.EX P4, PT, R63, RZ, PT, P4 ;  /* 0x000000ff3f00720c */ /* 0x000fe20003f85340 */
[----:B------:R-:W-:Y:S01]  /*6b60*/  UPLOP3.LUT UP0, UPT, UPT, UPT, UPT, 0x40, 0x4 ;  /* 0x000000000004789c */ /* 0x000fe20003f0e870 */
[----:B------:R-:W-:Y:S01]  /*6b70*/  ISETP.NE.AND.EX P2, PT, RZ, UR49, PT, P2 ;  /* 0x00000031ff007c0c */ /* 0x000fe2000bf45320 */
[----:B------:R-:W-:Y:S01]  /*6b80*/  UISETP.NE.AND.EX UP1, UPT, UR51, URZ, UPT, UP1 ;  /* 0x000000ff3300728c */ /* 0x000fe2000bf25310 */
[----:B------:R-:W-:Y:S04]  /*6b90*/  PLOP3.LUT P1, PT, PT, PT, UP2, 0x80, 0x8 ;  /* 0x000000000008781c */ /* 0x000fe80003f2f028 */
[----:B------:R-:W-:Y:S06]  /*6ba0*/  @UP2 UPLOP3.LUT UP0, UPT, UPT, UPT, UP1, 0x80, 0x8 ;  /* 0x000000000008289c */ /* 0x000fec0003f0f010 */
[----:B------:R-:W-:Y:S01]  /*6bb0*/  PLOP3.LUT P0, PT, PT, PT, UP0, 0x80, 0x8 ;  /* 0x000000000008781c */ /* 0x000fe20003f0f008 */
[----:B------:R-:W-:Y:S01]  /*6bc0*/  @!UPT UIADD3 URZ, UPT, UPT, URZ, URZ, URZ ;  /* 0x000000fffffff290 */ /* 0x000fe2000fffe0ff */
[----:B------:R-:W-:Y:S11]  /*6bd0*/  BRA.U !UP1, `(.L_x_112) ;  /* 0x0000000109387547 */ /* 0x000ff6000b800000 */
[----:B------:R-:W-:Y:S01]  /*6be0*/  UISETP.NE.U32.AND UP0, UPT, UR48, URZ, UPT ;  /* 0x000000ff3000728c */ /* 0x000fe2000bf05070 */
[----:B------:R-:W-:Y:S02]  /*6bf0*/  HFMA2 R0, -RZ, RZ, 0, 5.9604644775390625e-08 ;  /* 0x00000001ff007431 */ /* 0x000fe400000001ff */
[----:B------:R-:W-:Y:S01]  /*6c00*/  IMAD.MOV.U32 R67, RZ, RZ, 0x1 ;  /* 0x00000001ff437424 */ /* 0x000fe200078e00ff */
[----:B------:R-:W-:Y:S06]  /*6c10*/  UISETP.NE.AND.EX UP0, UPT, UR49, URZ, UPT, UP0 ;  /* 0x000000ff3100728c */ /* 0x000fec000bf05300 */
[----:B------:R-:W-:Y:S05]  /*6c20*/  PLOP3.LUT P3, PT, PT, PT, UP0, 0x80, 0x8 ;  /* 0x000000000008781c */ /* 0x000fea0003f6f008 */
[----:B------:R-:W1:Y:S01]  /*6c30*/  @UP0 LDCU.64 UR4, c[0x0][0x888] ;  /* 0x00011100ff0407ac */ /* 0x000e620008000a00 */
[----:B------:R-:W-:Y:S07]  /*6c40*/  @UP0 UIMAD UR6, UR60, UR50, URZ ;  /* 0x000000323c0602a4 */ /* 0x000fee000f8e02ff */
[----:B------:R-:W-:Y:S01]  /*6c50*/  @!P3 PRMT R67, R0, 0x7610, R67 ;  /* 0x000076100043b816 */ /* 0x000fe20000000043 */
[----:B-1----:R-:W-:Y:S06]  /*6c60*/  @UP0 UIMAD.WIDE UR4, UR6, 0x4, UR4 ;  /* 0x00000004060408a5 */ /* 0x002fec000f8e0204 */
[----:B------:R-:W-:Y:S01]  /*6c70*/  IMAD.U32 R2, RZ, RZ, UR4 ;  /* 0x00000004ff027e24 */ /* 0x000fe2000f8e00ff */
[----:B------:R-:W-:Y:S04]  /*6c80*/  MOV R3, UR5 ;  /* 0x0000000500037c02 */ /* 0x000fe80008000f00 */
[----:B------:R-:W1:Y:S01]  /*6c90*/  @!UP0 LDCU UR4, c[0x0][0x880] ;  /* 0x00011000ff0487ac */ /* 0x000e620008000800 */
[----:B-----5:R2:W5:Y:S02]  /*6ca0*/  @P3 LDG.E R35, desc[UR52][R2.64] ;  /* 0x0000003402233981 */ /* 0x020564000c1e1900 */
[----:B-12---:R-:W-:Y:S02]  /*6cb0*/  @!P3 IMAD.U32 R35, RZ, RZ, UR4 ;  /* 0x00000004ff23be24 */ /* 0x006fe4000f8e00ff */
.L_x_112:
[----:B------:R-:W-:Y:S05]  /*6cc0*/  @!P4 BRA `(.L_x_113) ;  /* 0x000000000020c947 */ /* 0x000fea0003800000 */
[----:B------:R-:W-:Y:S04]  /*6cd0*/  ISETP.NE.U32.AND P3, PT, R60, RZ, PT ;  /* 0x000000ff3c00720c */ /* 0x000fe80003f65070 */
[----:B------:R-:W-:Y:S11]  /*6ce0*/  ISETP.NE.AND.EX P3, PT, R61, RZ, PT, P3 ;  /* 0x000000ff3d00720c */ /* 0x000ff60003f65330 */
[----:B------:R-:W-:Y:S02]  /*6cf0*/  @!UPT UIADD3 URZ, UPT, UPT, URZ, URZ, URZ ;  /* 0x000000fffffff290 */ /* 0x000fe4000fffe0ff */
[----:B------:R-:W1:Y:S01]  /*6d00*/  @P3 LDC.64 R2, c[0x0][0x8a8] ;  /* 0x00022a00ff023b82 */ /* 0x000e620000000a00 */
[----:B------:R-:W-:Y:S04]  /*6d10*/  @P3 IMAD R0, R62, UR60, RZ ;  /* 0x0000003c3e003c24 */ /* 0x000fe8000f8e02ff */
[----:B-1----:R-:W-:Y:S05]  /*6d20*/  @P3 IMAD.WIDE R2, R0, 0x4, R2 ;  /* 0x0000000400023825 */ /* 0x002fea00078e0202 */
[----:B-----5:R1:W5:Y:S02]  /*6d30*/  @P3 LDG.E R32, desc[UR52][R2.64] ;  /* 0x0000003402203981 */ /* 0x020364000c1e1900 */
[----:B-1----:R-:W2:Y:S02]  /*6d40*/  @!P3 LDC R32, c[0x0][0x8a0] ;  /* 0x00022800ff20bb82 */ /* 0x002ea40000000800 */
.L_x_113:
[----:B-----5:R-:W-:Y:S01]  /*6d50*/  FSETP.NEU.AND P3, PT, R35, RZ, PT ;  /* 0x000000ff2300720b */ /* 0x020fe20003f6d000 */
[----:B------:R-:W-:Y:S01]  /*6d60*/  BSSY B1, `(.L_x_114) ;  /* 0x0000038000017945 */ /* 0x000fe20003800000 */
[----:B------:R-:W-:Y:S01]  /*6d70*/  SEL R3, RZ, 0xffffffff, P2 ;  /* 0xffffffffff037807 */ /* 0x000fe20001000000 */
[----:B------:R-:W-:Y:S01]  /*6d80*/  IMAD.MOV.U32 R43, RZ, RZ, 0x1 ;  /* 0x00000001ff2b7424 */ /* 0x000fe200078e00ff */
[----:B------:R-:W-:Y:S01]  /*6d90*/  @P1 LOP3.LUT P2, RZ, R67, 0xff, RZ, 0xc0, !PT ;  /* 0x000000ff43ff1812 */ /* 0x000fe2000784c0ff */
[----:B------:R-:W-:Y:S01]  /*6da0*/  IMAD R34, R30, 0x80, R33 ;  /* 0x000000801e227824 */ /* 0x000fe200078e0221 */
[----:B------:R-:W-:Y:S01]  /*6db0*/  @P1 SEL R2, RZ, 0xffffffff, P3 ;  /* 0xffffffffff021807 */ /* 0x000fe20001800000 */
[----:B------:R-:W-:Y:S01]  /*6dc0*/  IMAD R85, R80, -0x10, R78 ;  /* 0xfffffff050557824 */ /* 0x000fe200078e024e */
[----:B------:R-:W-:Y:S01]  /*6dd0*/  LEA R87, R30, UR36, 0x3 ;  /* 0x000000241e577c11 */ /* 0x000fe2000f8e18ff */
[----:B------:R-:W-:Y:S01]  /*6de0*/  IMAD.MOV.U32 R88, RZ, RZ, RZ ;  /* 0x000000ffff587224 */ /* 0x000fe200078e00ff */
[----:B------:R-:W-:Y:S02]  /*6df0*/  @P0 SEL R2, R3, R2, !P2 ;  /* 0x0000000203020207 */ /* 0x000fe40005000000 */
[----:B------:R-:W-:Y:S02]  /*6e00*/  CS2R R46, SRZ ;  /* 0x00000000002e7805 */ /* 0x000fe4000001ff00 */
[----:B------:R-:W-:Y:S02]  /*6e10*/  SHF.L.U32 R0, R76, 0x1f, RZ ;  /* 0x0000001f4c007819 */ /* 0x000fe400000006ff */
[----:B------:R-:W-:Y:S02]  /*6e20*/  CS2R R44, SRZ ;  /* 0x00000000002c7805 */ /* 0x000fe4000001ff00 */
[----:B------:R-:W-:Y:S02]  /*6e30*/  @P1 LOP3.LUT R2, R2, 0x1, RZ, 0xc0, !PT ;  /* 0x0000000102021812 */ /* 0x000fe400078ec0ff */
[----:B------:R-:W-:Y:S02]  /*6e40*/  CS2R R50, SRZ ;  /* 0x0000000000327805 */ /* 0x000fe4000001ff00 */
[----:B------:R-:W-:Y:S02]  /*6e50*/  PLOP3.LUT P2, PT, PT, PT, UP1, 0x80, 0x8 ;  /* 0x000000000008781c */ /* 0x000fe40003f4f018 */
[----:B------:R-:W-:Y:S02]  /*6e60*/  CS2R R48, SRZ ;  /* 0x0000000000307805 */ /* 0x000fe4000001ff00 */
[----:B------:R-:W-:Y:S02]  /*6e70*/  ISETP.NE.U32.OR P5, PT, R2, 0x1, !P1 ;  /* 0x000000010200780c */ /* 0x000fe40004fa5470 */
[----:B------:R-:W-:Y:S02]  /*6e80*/  CS2R R54, SRZ ;  /* 0x0000000000367805 */ /* 0x000fe4000001ff00 */
[----:B------:R-:W-:Y:S02]  /*6e90*/  LOP3.LUT P4, R83, R67, 0xff, RZ, 0xc0, !PT ;  /* 0x000000ff43537812 */ /* 0x000fe4000788c0ff */
[----:B------:R-:W-:Y:S02]  /*6ea0*/  CS2R R52, SRZ ;  /* 0x0000000000347805 */ /* 0x000fe4000001ff00 */
[----:B------:R-:W-:Y:S02]  /*6eb0*/  SEL R2, RZ, 0xffffffff, P3 ;  /* 0xffffffffff027807 */ /* 0x000fe40001800000 */
[----:B------:R-:W-:Y:S02]  /*6ec0*/  CS2R R58, SRZ ;  /* 0x00000000003a7805 */ /* 0x000fe4000001ff00 */
[----:B------:R-:W-:Y:S02]  /*6ed0*/  P2R R86, PR, RZ, 0x20 ;  /* 0x00000020ff567803 */ /* 0x000fe40000000000 */
[----:B------:R-:W-:Y:S02]  /*6ee0*/  CS2R R56, SRZ ;  /* 0x0000000000387805 */ /* 0x000fe4000001ff00 */
[----:B------:R-:W-:Y:S02]  /*6ef0*/  @P2 SEL R2, R3, R2, !P4 ;  /* 0x0000000203022207 */ /* 0x000fe40006000000 */
[----:B------:R-:W-:Y:S02]  /*6f00*/  @P5 SHF.L.U32 R4, RZ, 0x1f, RZ ;  /* 0x0000001fff045819 */ /* 0x000fe400000006ff */
[----:B------:R-:W-:Y:S02]  /*6f10*/  LOP3.LUT R2, R2, 0x1, RZ, 0xc0, !PT ;  /* 0x0000000102027812 */ /* 0x000fe400078ec0ff */
[----:B------:R-:W1:Y:S02]  /*6f20*/  @P5 SYNCS.PHASECHK.TRANS64.TRYWAIT P1, [UR36+0x20], R4 ;  /* 0x00002004ff0055a7 */ /* 0x000e640008021124 */
[----:B------:R-:W-:Y:S04]  /*6f30*/  ISETP.NE.U32.AND P2, PT, R2, 0x1, PT ;  /* 0x000000010200780c */ /* 0x000fe80003f45070 */
[----:B------:R-:W-:Y:S01]  /*6f40*/  P2R R89, PR, RZ, 0x4 ;  /* 0x00000004ff597803 */ /* 0x000fe20000000000 */
[----:B------:R3:W4:Y:S01]  /*6f50*/  SYNCS.PHASECHK.TRANS64.TRYWAIT P0, [R87+URZ+0x90], R0 ;  /* 0x00009000570075a7 */ /* 0x00072200080011ff */
[----:B-1----:R-:W-:Y:S01]  /*6f60*/  @P5 SEL R43, RZ, 0x1, !P1 ;  /* 0x00000001ff2b5807 */ /* 0x002fe20004800000 */
[----:B---3--:R-:W-:Y:S06]  /*6f70*/  @!P5 BRA `(.L_x_115) ;  /* 0x000000000058d947 */ /* 0x008fec0003800000 */
[----:B------:R-:W-:Y:S01]  /*6f80*/  IMAD.MOV.U32 R47, RZ, RZ, RZ ;  /* 0x000000ffff2f7224 */ /* 0x000fe200078e00ff */
[----:B------:R-:W-:Y:S01]  /*6f90*/  ISETP.NE.AND P1, PT, R43, RZ, PT ;  /* 0x000000ff2b00720c */ /* 0x000fe20003f25270 */
[----:B------:R-:W-:Y:S01]  /*6fa0*/  BSSY B0, `(.L_x_116) ;  /* 0x000000c000007945 */ /* 0x000fe20003800000 */
[----:B------:R-:W-:Y:S02]  /*6fb0*/  CS2R R58, SRZ ;  /* 0x00000000003a7805 */ /* 0x000fe4000001ff00 */
[----:B------:R-:W-:Y:S02]  /*6fc0*/  CS2R R56, SRZ ;  /* 0x0000000000387805 */ /* 0x000fe4000001ff00 */
[----:B------:R-:W-:Y:S02]  /*6fd0*/  CS2R R54, SRZ ;  /* 0x0000000000367805 */ /* 0x000fe4000001ff00 */
[----:B------:R-:W-:Y:S02]  /*6fe0*/  CS2R R52, SRZ ;  /* 0x0000000000347805 */ /* 0x000fe4000001ff00 */
[----:B------:R-:W-:Y:S02]  /*6ff0*/  CS2R R50, SRZ ;  /* 0x0000000000327805 */ /* 0x000fe4000001ff00 */
[----:B------:R-:W-:Y:S02]  /*7000*/  CS2R R48, SRZ ;  /* 0x0000000000307805 */ /* 0x000fe4000001ff00 */
[----:B------:R-:W-:Y:S01]  /*7010*/  CS2R R44, SRZ ;  /* 0x00000000002c7805 */ /* 0x000fe2000001ff00 */
[----:B------:R-:W-:Y:S06]  /*7020*/  @P1 BRA `(.L_x_117) ;  /* 0x00000000000c1947 */ /* 0x000fec0003800000 */
[----:B------:R-:W-:Y:S04]  /*7030*/  SHF.L.U32 R3, RZ, 0x1f, RZ ;  /* 0x0000001fff037819 */ /* 0x000fe800000006ff */
[----:B------:R-:W1:Y:S02]  /*7040*/  SYNCS.PHASECHK.TRANS64.TRYWAIT P1, [UR36+0x20], R3 ;  /* 0x00002003ff0075a7 */ /* 0x000e640008021124 */
[----:B-1----:R-:W-:Y:S05]  /*7050*/  @!P1 BRA `(.L_x_118) ;  /* 0x0000005800909947 */ /* 0x002fea0003800000 */
.L_x_117:
[----:B------:R-:W-:Y:S05]  /*7060*/  BSYNC B0 ;  /* 0x0000000000007941 */ /* 0x000fea0003800000 */
.L_x_116:
[----:B------:R-:W-:Y:S01]  /*7070*/  ISETP.NE.AND P1, PT, R89, RZ, PT ;  /* 0x000000ff5900720c */ /* 0x000fe20003f25270 */
[----:B------:R-:W-:Y:S11]  /*7080*/  HFMA2 R88, -RZ, RZ, 0, 5.9604644775390625e-08 ;  /* 0x00000001ff587431 */ /* 0x000ff600000001ff */
[----:B------:R-:W-:Y:S01]  /*7090*/  @!UPT UIADD3 URZ, UPT, UPT, URZ, URZ, URZ ;  /* 0x000000fffffff290 */ /* 0x000fe2000fffe0ff */
[----:B------:R3:W1:Y:S04]  /*70a0*/  @P1 LDS.128 R56, [R79] ;  /* 0x000000004f381984 */ /* 0x0006680000000c00 */
[----:B------:R3:W1:Y:S04]  /*70b0*/  @P1 LDS.128 R52, [R78+0x10] ;  /* 0x000010004e341984 */ /* 0x0006680000000c00 */
[----:B------:R3:W1:Y:S04]  /*70c0*/  @P1 LDS.128 R48, [R77+0x20] ;  /* 0x000020004d301984 */ /* 0x0006680000000c00 */
[----:B------:R3:W1:Y:S02]  /*70d0*/  @P1 LDS.128 R44, [R85+0x30] ;  /* 0x00003000552c1984 */ /* 0x0006640000000c00 */
.L_x_115:
[----:B------:R-:W-:Y:S05]  /*70e0*/  BSYNC B1 ;  /* 0x0000000000017941 */ /* 0x000fea0003800000 */
.L_x_114:
[----:B-1----:R-:W-:Y:S04]  /*70f0*/  SHF.R.U32.HI R3, RZ, 0x15, R34 ;  /* 0x00000015ff037819 */ /* 0x002fe80000011622 */
[----:B------:R-:W-:Y:S01]  /*7100*/  LOP3.LUT P1, RZ, R3, 0x3, R72, 0x48, !PT ;  /* 0x0000000303ff7812 */ /* 0x000fe20007824848 */
[----:B------:R-:W-:Y:S01]  /*7110*/  @!UPT UIADD3 URZ, UPT, UPT, URZ, URZ, URZ ;  /* 0x000000fffffff290 */ /* 0x000fe2000fffe0ff */
[----:B----4-:R-:W-:Y:S11]  /*7120*/  @P0 BRA `(.L_x_119) ;  /* 0x0000000000080947 */ /* 0x010ff60003800000 */
[----:B------:R-:W1:Y:S02]  /*7130*/  SYNCS.PHASECHK.TRANS64.TRYWAIT P0, [R87+URZ+0x90], R0 ;  /* 0x00009000570075a7 */ /* 0x000e6400080011ff */
[----:B-1----:R-:W-:Y:S05]  /*7140*/  @!P0 BRA `(.L_x_120) ;  /* 0x00000058006c8947 */ /* 0x002fea0003800000 */
.L_x_119:
[----:B------:R-:W-:Y:S05]  /*7150*/  @!P1 BRA `(.L_x_121) ;  /* 0x0000000000409947 */ /* 0x000fea0003800000 */
[----:B------:R-:W4:Y:S01]  /*7160*/  LDCU.64 UR8, c[0x4][0x70] ;  /* 0x01000e00ff0877ac */ /* 0x000f220008000a00 */
[----:B------:R-:W-:Y:S01]  /*7170*/  MOV R3, 0x0 ;  /* 0x0000000000037802 */ /* 0x000fe20000000f00 */
[----:B------:R-:W-:Y:S02]  /*7180*/  HFMA2 R12, -RZ, RZ, 0, 5.9604644775390625e-08 ;  /* 0x00000001ff0c7431 */ /* 0x000fe400000001ff */
[----:B------:R-:W-:Y:S02]  /*7190*/  IMAD.MOV.U32 R8, RZ, RZ, 0x192 ;  /* 0x00000192ff087424 */ /* 0x000fe400078e00ff */
[----:B------:R-:W-:Y:S01]  /*71a0*/  IMAD.MOV.U32 R13, RZ, RZ, RZ ;  /* 0x000000ffff0d7224 */ /* 0x000fe200078e00ff */
[----:B------:R-:W5:Y:S01]  /*71b0*/  LDCU.64 UR6, c[0x4][0x78] ;  /* 0x01000f00ff0677ac */ /* 0x000f620008000a00 */
[----:B------:R-:W1:Y:S01]  /*71c0*/  LDC.64 R2, c[0x4][R3] ;  /* 0x0100000003027b82 */ /* 0x000e620000000a00 */
[----:B------:R-:W2:Y:S01]  /*71d0*/  LDCU.64 UR4, c[0x4][0x10] ;  /* 0x01000200ff0477ac */ /* 0x000ea20008000a00 */
[----:B----4-:R-:W-:Y:S01]  /*71e0*/  MOV R5, UR9 ;  /* 0x0000000900057c02 */ /* 0x010fe20008000f00 */
[----:B------:R-:W-:Y:S01]  /*71f0*/  IMAD.U32 R4, RZ, RZ, UR8 ;  /* 0x00000008ff047e24 */ /* 0x000fe2000f8e00ff */
[----:B-----5:R-:W-:Y:S01]  /*7200*/  MOV R7, UR7 ;  /* 0x0000000700077c02 */ /* 0x020fe20008000f00 */
[----:B------:R-:W-:Y:S01]  /*7210*/  IMAD.U32 R6, RZ, RZ, UR6 ;  /* 0x00000006ff067e24 */ /* 0x000fe2000f8e00ff */
[----:B--2---:R-:W-:Y:S01]  /*7220*/  MOV R11, UR5 ;  /* 0x00000005000b7c02 */ /* 0x004fe20008000f00 */
[----:B------:R-:W-:Y:S02]  /*7230*/  IMAD.U32 R10, RZ, RZ, UR4 ;  /* 0x00000004ff0a7e24 */ /* 0x000fe4000f8e00ff */
[----:B------:R-:W-:Y:S07]  /*7240*/  LEPC R20, `(.L_x_121) ;  /* 0x000000001014794e */ /* 0x000fee0000000000 */
[----:B-1-3--:R-:W-:Y:S05]  /*7250*/  CALL.ABS.NOINC R2 ;  /* 0x0000000002007343 */ /* 0x00afea0003c00000 */
.L_x_121:
[----:B------:R-:W-:Y:S01]  /*7260*/  LOP3.LUT R20, R56, 0xffffe000, RZ, 0xc0, !PT ;  /* 0xffffe00038147812 */ /* 0x000fe200078ec0ff */
[----:B------:R-:W-:Y:S05]  /*7270*/  WARPSYNC.ALL ;  /* 0x0000000000007948 */ /* 0x000fea0003800000 */
[----:B------:R-:W-:Y:S01]  /*7280*/  R2UR UR4, R34 ;  /* 0x00000000220472ca */ /* 0x000fe200000e0000 */
[----:B------:R-:W-:Y:S01]  /*7290*/  BSSY.RECONVERGENT B0, `(.L_x_122) ;  /* 0x0000058000007945 */ /* 0x000fe20003800200 */
[----:B------:R-:W-:Y:S02]  /*72a0*/  LOP3.LUT R21, R57, 0xffffe000, RZ, 0xc0, !PT ;  /* 0xffffe00039157812 */ /* 0x000fe400078ec0ff */
[----:B------:R-:W-:Y:S02]  /*72b0*/  LOP3.LUT R40, R58, 0xffffe000, RZ, 0xc0, !PT ;  /* 0xffffe0003a287812 */ /* 0x000fe400078ec0ff */
[----:B------:R-:W-:Y:S02]  /*72c0*/  LOP3.LUT R41, R52, 0xffffe000, RZ, 0xc0, !PT ;  /* 0xffffe00034297812 */ /* 0x000fe400078ec0ff */
[----:B------:R-:W-:Y:S05]  /*72d0*/  ISETP.NE.AND P0, PT, R81, RZ, PT ;  /* 0x000000ff5100720c */ /* 0x000fea0003f05270 */
[----:B------:R-:W1:Y:S02]  /*72e0*/  LDTM.x16 R4, tmem[UR4] ;  /* 0x00000004000479ee */ /* 0x000e640008240000 */
[C---:B-12---:R-:W-:Y:S01]  /*72f0*/  FMUL R0, R32.reuse, R4 ;  /* 0x0000000420007220 */ /* 0x046fe20000400000 */
[C---:B------:R-:W-:Y:S01]  /*7300*/  FMUL R2, R32.reuse, R5 ;  /* 0x0000000520027220 */ /* 0x040fe20000400000 */
[C---:B------:R-:W-:Y:S01]  /*7310*/  FMUL R3, R32.reuse, R6 ;  /* 0x0000000620037220 */ /* 0x040fe20000400000 */
[----:B------:R-:W-:Y:S01]  /*7320*/  FMUL R7, R32, R7 ;  /* 0x0000000720077220 */ /* 0x000fe20000400000 */
[----:B------:R-:W-:Y:S01]  /*7330*/  FFMA R36, R35, R20, R0 ;  /* 0x0000001423247223 */ /* 0x000fe20000000000 */
[----:B------:R-:W-:Y:S01]  /*7340*/  LOP3.LUT R20, R59, 0xffffe000, RZ, 0xc0, !PT ;  /* 0xffffe0003b147812 */ /* 0x000fe200078ec0ff */
[C---:B------:R-:W-:Y:S01]  /*7350*/  FFMA R37, R35.reuse, R21, R2 ;  /* 0x0000001523257223 */ /* 0x040fe20000000002 */
[----:B------:R-:W-:Y:S01]  /*7360*/  LOP3.LUT R21, R54, 0xffffe000, RZ, 0xc0, !PT ;  /* 0xffffe00036157812 */ /* 0x000fe200078ec0ff */
[----:B------:R-:W-:Y:S01]  /*7370*/  FFMA R38, R35, R40, R3 ;  /* 0x0000002823267223 */ /* 0x000fe20000000003 */
[----:B------:R-:W-:Y:S01]  /*7380*/  LOP3.LUT R40, R53, 0xffffe000, RZ, 0xc0, !PT ;  /* 0xffffe00035287812 */ /* 0x000fe200078ec0ff */
[----:B------:R-:W-:Y:S01]  /*7390*/  FFMA R39, R35, R20, R7 ;  /* 0x0000001423277223 */ /* 0x000fe20000000007 */
[----:B------:R-:W-:Y:S01]  /*73a0*/  LOP3.LUT R20, R55, 0xffffe000, RZ, 0xc0, !PT ;  /* 0xffffe00037147812 */ /* 0x000fe200078ec0ff */
[C---:B------:R-:W-:Y:S01]  /*73b0*/  FMUL R4, R32.reuse, R8 ;  /* 0x0000000820047220 */ /* 0x040fe20000400000 */
[----:B------:R-:W-:Y:S01]  /*73c0*/  F2FP.TF32.F32.PACK_B R36, R36 ;  /* 0x00000024ff24723e */ /* 0x000fe200024050ff */
[C---:B------:R-:W-:Y:S01]  /*73d0*/  FMUL R5, R32.reuse, R9 ;  /* 0x0000000920057220 */ /* 0x040fe20000400000 */
[----:B------:R-:W-:Y:S01]  /*73e0*/  F2FP.TF32.F32.PACK_B R37, R37 ;  /* 0x00000025ff25723e */ /* 0x000fe200024050ff */
[C---:B------:R-:W-:Y:S01]  /*73f0*/  FMUL R6, R32.reuse, R10 ;  /* 0x0000000a20067220 */ /* 0x040fe20000400000 */
[----:B------:R-:W-:Y:S01]  /*7400*/  FMUL R11, R32, R11 ;  /* 0x0000000b200b7220 */ /* 0x000fe20000400000 */
[----:B------:R-:W-:Y:S01]  /*7410*/  F2FP.TF32.F32.PACK_B R38, R38 ;  /* 0x00000026ff26723e */ /* 0x000fe200024050ff */
[C---:B------:R-:W-:Y:S01]  /*7420*/  FFMA R4, R35.reuse, R41, R4 ;  /* 0x0000002923047223 */ /* 0x040fe20000000004 */
[----:B------:R-:W-:Y:S01]  /*7430*/  F2FP.TF32.F32.PACK_B R39, R39 ;  /* 0x00000027ff27723e */ /* 0x000fe200024050ff */
[C---:B------:R-:W-:Y:S01]  /*7440*/  FFMA R5, R35.reuse, R40, R5 ;  /* 0x0000002823057223 */ /* 0x040fe20000000005 */
[C---:B------:R-:W-:Y:S01]  /*7450*/  FFMA R6, R35.reuse, R21, R6 ;  /* 0x0000001523067223 */ /* 0x040fe20000000006 */
[----:B------:R-:W-:Y:S01]  /*7460*/  FFMA R7, R35, R20, R11 ;  /* 0x0000001423077223 */ /* 0x000fe2000000000b */
[----:B------:R-:W-:Y:S01]  /*7470*/  LOP3.LUT R41, R48, 0xffffe000, RZ, 0xc0, !PT ;  /* 0xffffe00030297812 */ /* 0x000fe200078ec0ff */
[----:B------:R1:W-:Y:S01]  /*7480*/  STS.128 [R79], R36 ;  /* 0x000000244f007388 */ /* 0x0003e20000000c00 */
[----:B------:R-:W-:Y:S01]  /*7490*/  LOP3.LUT R40, R49, 0xffffe000, RZ, 0xc0, !PT ;  /* 0xffffe00031287812 */ /* 0x000fe200078ec0ff */
[C---:B------:R-:W-:Y:S01]  /*74a0*/  FMUL R8, R32.reuse, R12 ;  /* 0x0000000c20087220 */ /* 0x040fe20000400000 */
[----:B------:R-:W-:Y:S01]  /*74b0*/  FMUL R9, R32, R13 ;  /* 0x0000000d20097220 */ /* 0x000fe20000400000 */
[----:B------:R-:W-:Y:S01]  /*74c0*/  LOP3.LUT R21, R50, 0xffffe000, RZ, 0xc0, !PT ;  /* 0xffffe00032157812 */ /* 0x000fe200078ec0ff */
[C---:B------:R-:W-:Y:S01]  /*74d0*/  FMUL R10, R32.reuse, R14 ;  /* 0x0000000e200a7220 */ /* 0x040fe20000400000 */
[----:B------:R-:W-:Y:S01]  /*74e0*/  LOP3.LUT R20, R51, 0xffffe000, RZ, 0xc0, !PT ;  /* 0xffffe00033147812 */ /* 0x000fe200078ec0ff */
[----:B------:R-:W-:Y:S01]  /*74f0*/  FMUL R15, R32, R15 ;  /* 0x0000000f200f7220 */ /* 0x000fe20000400000 */
[----:B------:R-:W-:Y:S01]  /*7500*/  F2FP.TF32.F32.PACK_B R4, R4 ;  /* 0x00000004ff04723e */ /* 0x000fe200024050ff */
[C---:B------:R-:W-:Y:S01]  /*7510*/  FFMA R8, R35.reuse, R41, R8 ;  /* 0x0000002923087223 */ /* 0x040fe20000000008 */
[----:B------:R-:W-:Y:S01]  /*7520*/  F2FP.TF32.F32.PACK_B R5, R5 ;  /* 0x00000005ff05723e */ /* 0x000fe200024050ff */
[C---:B------:R-:W-:Y:S01]  /*7530*/  FFMA R9, R35.reuse, R40, R9 ;  /* 0x0000002823097223 */ /* 0x040fe20000000009 */
[----:B------:R-:W-:Y:S01]  /*7540*/  F2FP.TF32.F32.PACK_B R6, R6 ;  /* 0x00000006ff06723e */ /* 0x000fe200024050ff */
[C---:B------:R-:W-:Y:S01]  /*7550*/  FFMA R10, R35.reuse, R21, R10 ;  /* 0x00000015230a7223 */ /* 0x040fe2000000000a */
[----:B------:R-:W-:Y:S01]  /*7560*/  F2FP.TF32.F32.PACK_B R7, R7 ;  /* 0x00000007ff07723e */ /* 0x000fe200024050ff */
[----:B------:R-:W-:Y:S01]  /*7570*/  FFMA R11, R35, R20, R15 ;  /* 0x00000014230b7223 */ /* 0x000fe2000000000f */
[----:B------:R-:W-:Y:S01]  /*7580*/  LOP3.LUT R41, R44, 0xffffe000, RZ, 0xc0, !PT ;  /* 0xffffe0002c297812 */ /* 0x000fe200078ec0ff */
[C---:B------:R-:W-:Y:S01]  /*7590*/  FMUL R12, R32.reuse, R16 ;  /* 0x00000010200c7220 */ /* 0x040fe20000400000 */
[----:B------:R-:W-:Y:S01]  /*75a0*/  LOP3.LUT R40, R45, 0xffffe000, RZ, 0xc0, !PT ;  /* 0xffffe0002d287812 */ /* 0x000fe200078ec0ff */
[----:B------:R1:W-:Y:S01]  /*75b0*/  STS.128 [R78+0x10], R4 ;  /* 0x000010044e007388 */ /* 0x0003e20000000c00 */
        /* <DEDUP_REMOVED lines=13> */
[----:B------:R-:W-:Y:S02]  /*7690*/  F2FP.TF32.F32.PACK_B R12, R12 ;  /* 0x0000000cff0c723e */ /* 0x000fe400024050ff */
[----:B------:R-:W-:Y:S01]  /*76a0*/  F2FP.TF32.F32.PACK_B R13, R13 ;  /* 0x0000000dff0d723e */ /* 0x000fe200024050ff */
[----:B------:R1:W-:Y:S01]  /*76b0*/  STS.128 [R77+0x20], R8 ;  /* 0x000020084d007388 */ /* 0x0003e20000000c00 */
[----:B------:R-:W-:Y:S02]  /*76c0*/  F2FP.TF32.F32.PACK_B R14, R14 ;  /* 0x0000000eff0e723e */ /* 0x000fe400024050ff */
[----:B------:R-:W-:Y:S05]  /*76d0*/  F2FP.TF32.F32.PACK_B R15, R15 ;  /* 0x0000000fff0f723e */ /* 0x000fea00024050ff */
[----:B------:R1:W-:Y:S01]  /*76e0*/  STS.128 [R85+0x30], R12 ;  /* 0x0000300c55007388 */ /* 0x0003e20000000c00 */
[----:B------:R-:W-:Y:S01]  /*76f0*/  @!PT LDS RZ, [RZ] ;  /* 0x00000000fffff984 */ /* 0x000fe20000000800 */
[----:B------:R-:W-:Y:S01]  /*7700*/  @!PT LDS RZ, [RZ] ;  /* 0x00000000fffff984 */ /* 0x000fe20000000800 */
[----:B------:R-:W-:Y:S01]  /*7710*/  @!PT LDS RZ, [RZ] ;  /* 0x00000000fffff984 */ /* 0x000fe20000000800 */
[----:B------:R-:W-:Y:S01]  /*7720*/  @!PT LDS RZ, [RZ] ;  /* 0x00000000fffff984 */ /* 0x000fe20000000800 */
[----:B------:R2:W-:Y:S07]  /*7730*/  MEMBAR.ALL.CTA ;  /* 0x0000000000007992 */ /* 0x0005ee0000008000 */
[----:B--2---:R-:W2:Y:S02]  /*7740*/  FENCE.VIEW.ASYNC.S ;  /* 0x00000000000073c6 */ /* 0x004ea40000000000 */
[----:B--2---:R-:W-:Y:S06]  /*7750*/  BAR.SYNC.DEFER_BLOCKING 0x1, 0x80 ;  /* 0x0042000000007b1d */ /* 0x004fec0000010000 */
[----:B------:R-:W-:Y:S05]  /*7760*/  @P0 BRA `(.L_x_123) ;  /* 0x0000000000280947 */ /* 0x000fea0003800000 */
[----:B------:R-:W-:Y:S01]  /*7770*/  UIADD3 UR4, UPT, UPT, UR36, 0x200, URZ ;  /* 0x0000020024047890 */ /* 0x000fe2000fffe0ff */
[----:B------:R-:W-:Y:S05]  /*7780*/  UMOV UR43, UR60 ;  /* 0x0000003c002b7c82 */ /* 0x000fea0008000000 */
[----:B------:R-:W-:Y:S01]  /*7790*/  MOV R73, UR4 ;  /* 0x0000000400497c02 */ /* 0x000fe20008000f00 */
[----:B------:R-:W-:Y:S03]  /*77a0*/  UIADD3 UR4, UP0, UPT, UR44, 0x680, URZ ;  /* 0x000006802c047890 */ /* 0x000fe6000ff1e0ff */
[----:B------:R-:W-:Y:S01]  /*77b0*/  R2UR UR40, R73 ;  /* 0x00000000492872ca */ /* 0x000fe200000e0000 */
[----:B------:R-:W-:Y:S11]  /*77c0*/  UIADD3.X UR5, UPT, UPT, URZ, UR45, URZ, UP0, !UPT ;  /* 0x0000002dff057290 */ /* 0x000ff600087fe4ff */
[----:B------:R-:W-:Y:S01]  /*77d0*/  @!UPT UIADD3 URZ, UPT, UPT, URZ, URZ, URZ ;  /* 0x000000fffffff290 */ /* 0x000fe2000fffe0ff */
[----:B------:R2:W-:Y:S01]  /*77e0*/  UTMASTG.3D [UR40], [UR4] ;  /* 0x00000028040073b5 */ /* 0x0005e20008010000 */
[----:B------:R0:W-:Y:S01]  /*77f0*/  UTMACMDFLUSH ;  /* 0x00000000000079b7 */ /* 0x0001e20000000000 */
[----:B--2---:R-:W-:Y:S04]  /*7800*/  DEPBAR.LE SB0, 0x1 ;  /* 0x000080400000791a */ /* 0x004fe80000000000 */
.L_x_123:
[----:B------:R-:W-:Y:S05]  /*7810*/  BSYNC.RECONVERGENT B0 ;  /* 0x0000000000007941 */ /* 0x000fea0003800200 */
.L_x_122:
[----:B------:R-:W-:Y:S01]  /*7820*/  BAR.SYNC.DEFER_BLOCKING 0x1, 0x80 ;  /* 0x0042000000007b1d */ /* 0x000fe20000010000 */
[----:B------:R-:W-:Y:S01]  /*7830*/  ISETP.NE.AND P1, PT, R86, RZ, PT ;  /* 0x000000ff5600720c */ /* 0x000fe20003f25270 */
[----:B------:R-:W-:Y:S01]  /*7840*/  UISETP.NE.AND UP0, UPT, UR39, URZ, UPT ;  /* 0x000000ff2700728c */ /* 0x000fe2000bf05270 */
[----:B------:R-:W-:Y:S11]  /*7850*/  LEA R3, R88, UR36, 0x3 ;  /* 0x0000002458037c11 */ /* 0x000ff6000f8e18ff */
[----:B------:R-:W-:Y:S01]  /*7860*/  @P1 SHF.L.U32 R2, RZ, 0x1f, RZ ;  /* 0x0000001fff021819 */ /* 0x000fe200000006ff */
[----:B------:R-:W-:Y:S06]  /*7870*/  BRA.U !UP0, `(.L_x_124) ;  /* 0x0000000108247547 */ /* 0x000fec000b800000 */
[----:B-1----:R-:W-:Y:S01]  /*7880*/  IMAD.U32 R5, RZ, RZ, UR37 ;  /* 0x00000025ff057e24 */ /* 0x002fe2000f8e00ff */
[----:B------:R-:W-:Y:S01]  /*7890*/  MOV R0, UR46 ;  /* 0x0000002e00007c02 */ /* 0x000fe20008000f00 */
[----:B------:R-:W-:Y:S03]  /*78a0*/  UIADD3 UR4, UPT, UPT, UR37, 0x1, URZ ;  /* 0x0000000125047890 */ /* 0x000fe6000fffe0ff */
[----:B------:R-:W-:Y:S01]  /*78b0*/  @P1 LEA R5, R5, UR36, 0x3 ;  /* 0x0000002405051c11 */ /* 0x000fe2000f8e18ff */
[----:B------:R-:W-:Y:S04]  /*78c0*/  UISETP.NE.AND UP0, UPT, UR4, 0x4, UPT ;  /* 0x000000040400788c */ /* 0x000fe8000bf05270 */
[----:B------:R-:W-:Y:S01]  /*78d0*/  @P1 VIADD R5, R5, 0x40 ;  /* 0x0000004005051836 */ /* 0x000fe20000000000 */
[----:B------:R-:W-:Y:S04]  /*78e0*/  USEL UR37, UR4, URZ, UP0 ;  /* 0x000000ff04257287 */ /* 0x000fe80008000000 */
[----:B------:R-:W-:Y:S04]  /*78f0*/  @P1 PRMT R0, R0, 0x654, R5 ;  /* 0x0000065400001816 */ /* 0x000fe80000000005 */
[----:B------:R2:W-:Y:S04]  /*7900*/  @P1 SYNCS.ARRIVE.TRANS64.RED.A1T0 RZ, [R0+URZ], RZ ;  /* 0x000000ff00ff19a7 */ /* 0x0005e800081004ff */
.L_x_124:
[----:B------:R-:W4:Y:S01]  /*7910*/  @P1 SYNCS.PHASECHK.TRANS64.TRYWAIT P0, [R3+URZ+0x20], R2 ;  /* 0x00002002030015a7 */ /* 0x000f2200080011ff */
[----:B------:R-:W-:Y:S01]  /*7920*/  BSSY B1, `(.L_x_125) ;  /* 0x0000016000017945 */ /* 0x000fe20003800000 */
[----:B----4-:R-:W-:Y:S03]  /*7930*/  @P1 SEL R43, RZ, 0x1, !P0 ;  /* 0x00000001ff2b1807 */ /* 0x010fe60004000000 */
[----:B------:R-:W-:Y:S05]  /*7940*/  @!P1 BRA `(.L_x_126) ;  /* 0x00000000004c9947 */ /* 0x000fea0003800000 */
[----:B------:R-:W-:Y:S01]  /*7950*/  ISETP.NE.AND P0, PT, R43, RZ, PT ;  /* 0x000000ff2b00720c */ /* 0x000fe20003f05270 */
[----:B------:R-:W-:Y:S01]  /*7960*/  BSSY B0, `(.L_x_127) ;  /* 0x000000b000007945 */ /* 0x000fe20003800000 */
[----:B------:R-:W-:Y:S11]  /*7970*/  ISETP.NE.AND P1, PT, R89, RZ, PT ;  /* 0x000000ff5900720c */ /* 0x000ff60003f25270 */
[----:B------:R-:W-:Y:S02]  /*7980*/  @!UPT UIADD3 URZ, UPT, UPT, URZ, URZ, URZ ;  /* 0x000000fffffff290 */ /* 0x000fe4000fffe0ff */
[C---:B-1----:R-:W-:Y:S01]  /*7990*/  @P1 IMAD R6, R88.reuse, 0x2000, R79 ;  /* 0x0000200058061824 */ /* 0x042fe200078e024f */
[C---:B------:R-:W-:Y:S01]  /*79a0*/  @P1 LEA R4, R88.reuse, R77, 0xd ;  /* 0x0000004d58041211 */ /* 0x040fe200078e68ff */
[C---:B------:R-:W-:Y:S02]  /*79b0*/  @P1 IMAD R5, R88.reuse, 0x2000, R78 ;  /* 0x0000200058051824 */ /* 0x040fe400078e024e */
[----:B------:R-:W-:Y:S01]  /*79c0*/  @P1 IMAD R2, R88, 0x2000, R85 ;  /* 0x0000200058021824 */ /* 0x000fe200078e0255 */
[----:B------:R-:W-:Y:S06]  /*79d0*/  @P0 BRA `(.L_x_128) ;  /* 0x00000000000c0947 */ /* 0x000fec0003800000 */
[----:B--2---:R-:W-:Y:S04]  /*79e0*/  SHF.L.U32 R0, RZ, 0x1f, RZ ;  /* 0x0000001fff007819 */ /* 0x004fe800000006ff */
[----:B------:R-:W1:Y:S02]  /*79f0*/  SYNCS.PHASECHK.TRANS64.TRYWAIT P0, [R3+URZ+0x20], R0 ;  /* 0x00002000030075a7 */ /* 0x000e6400080011ff */
[----:B-1----:R-:W-:Y:S05]  /*7a00*/  @!P0 BRA `(.L_x_129) ;  /* 0x0000005000508947 */ /* 0x002fea0003800000 */
.L_x_128:
[----:B------:R-:W-:Y:S05]  /*7a10*/  BSYNC B0 ;  /* 0x0000000000007941 */ /* 0x000fea0003800000 */
.L_x_127:
[----:B------:R-:W-:Y:S02]  /*7a20*/  ISETP.NE.AND P0, PT, R89, RZ, PT ;  /* 0x000000ff5900720c */ /* 0x000fe40003f05270 */
[----:B------:R-:W-:Y:S11]  /*7a30*/  IADD3 R88, PT, PT, R88, 0x1, RZ ;  /* 0x0000000158587810 */ /* 0x000ff60007ffe0ff */
[----:B------:R4:W1:Y:S04]  /*7a40*/  @P0 LDS.128 R56, [R6] ;  /* 0x0000000006380984 */ /* 0x0008680000000c00 */
[----:B------:R4:W1:Y:S04]  /*7a50*/  @P0 LDS.128 R52, [R5+0x10] ;  /* 0x0000100005340984 */ /* 0x0008680000000c00 */
[----:B------:R4:W1:Y:S04]  /*7a60*/  @P0 LDS.128 R48, [R4+0x20] ;  /* 0x0000200004300984 */ /* 0x0008680000000c00 */
[----:B------:R4:W1:Y:S02]  /*7a70*/  @P0 LDS.128 R44, [R2+0x30] ;  /* 0x00003000022c0984 */ /* 0x0008640000000c00 */
.L_x_126:
[----:B------:R-:W-:Y:S05]  /*7a80*/  BSYNC B1 ;  /* 0x0000000000017941 */ /* 0x000fea0003800000 */
.L_x_125:
[----:B-1----:R-:W-:Y:S05]  /*7a90*/  VIADD R3, R34, 0x10 ;  /* 0x0000001022037836 */ /* 0x002fea0000000000 */
[----:B------:R-:W-:Y:S04]  /*7aa0*/  SHF.R.U32.HI R3, RZ, 0x15, R3 ;  /* 0x00000015ff037819 */ /* 0x000fe80000011603 */
[----:B------:R-:W-:Y:S11]  /*7ab0*/  LOP3.LUT P0, RZ, R3, 0x3, R72, 0x48, !PT ;  /* 0x0000000303ff7812 */ /* 0x000ff60007804848 */
[----:B------:R-:W-:Y:S02]  /*7ac0*/  @!UPT UIADD3 URZ, UPT, UPT, URZ, URZ, URZ ;  /* 0x000000fffffff290 */ /* 0x000fe4000fffe0ff */
[----:B------:R-:W-:Y:S05]  /*7ad0*/  @!P0 BRA `(.L_x_130) ;  /* 0x0000000000408947 */ /* 0x000fea0003800000 */
[----:B------:R-:W1:Y:S01]  /*7ae0*/  LDCU.64 UR8, c[0x4][0x70] ;  /* 0x01000e00ff0877ac */ /* 0x000e620008000a00 */
[----:B------:R-:W-:Y:S01]  /*7af0*/  MOV R3, 0x0 ;  /* 0x0000000000037802 */ /* 0x000fe20000000f00 */
[----:B------:R-:W-:Y:S02]  /*7b00*/  HFMA2 R12, -RZ, RZ, 0, 5.9604644775390625e-08 ;  /* 0x00000001ff0c7431 */ /* 0x000fe400000001ff */
[----:B------:R-:W-:Y:S02]  /*7b10*/  IMAD.MOV.U32 R8, RZ, RZ, 0x192 ;  /* 0x00000192ff087424 */ /* 0x000fe400078e00ff */
[----:B------:R-:W-:Y:S01]  /*7b20*/  IMAD.MOV.U32 R13, RZ, RZ, RZ ;  /* 0x000000ffff0d7224 */ /* 0x000fe200078e00ff */
[----:B------:R-:W5:Y:S01]  /*7b30*/  LDCU.64 UR6, c[0x4][0x78] ;  /* 0x01000f00ff0677ac */ /* 0x000f620008000a00 */
[----:B----4-:R-:W4:Y:S01]  /*7b40*/  LDC.64 R2, c[0x4][R3] ;  /* 0x0100000003027b82 */ /* 0x010f220000000a00 */
[----:B------:R-:W2:Y:S01]  /*7b50*/  LDCU.64 UR4, c[0x4][0x10] ;  /* 0x01000200ff0477ac */ /* 0x000ea20008000a00 */
[----:B-1----:R-:W-:Y:S01]  /*7b60*/  MOV R5, UR9 ;  /* 0x0000000900057c02 */ /* 0x002fe20008000f00 */
[----:B------:R-:W-:Y:S01]  /*7b70*/  IMAD.U32 R4, RZ, RZ, UR8 ;  /* 0x00000008ff047e24 */ /* 0x000fe2000f8e00ff */
[----:B-----5:R-:W-:Y:S01]  /*7b80*/  MOV R7, UR7 ;  /* 0x0000000700077c02 */ /* 0x020fe20008000f00 */
[----:B------:R-:W-:Y:S01]  /*7b90*/  IMAD.U32 R6, RZ, RZ, UR6 ;  /* 0x00000006ff067e24 */ /* 0x000fe2000f8e00ff */
[----:B--2---:R-:W-:Y:S01]  /*7ba0*/  MOV R11, UR5 ;  /* 0x00000005000b7c02 */ /* 0x004fe20008000f00 */
[----:B------:R-:W-:Y:S02]  /*7bb0*/  IMAD.U32 R10, RZ, RZ, UR4 ;  /* 0x00000004ff0a7e24 */ /* 0x000fe4000f8e00ff */
[----:B------:R-:W-:Y:S07]  /*7bc0*/  LEPC R20, `(.L_x_130) ;  /* 0x000000001014794e */ /* 0x000fee0000000000 */
[----:B---34-:R-:W-:Y:S05]  /*7bd0*/  CALL.ABS.NOINC R2 ;  /* 0x0000000002007343 */ /* 0x018fea0003c00000 */
.L_x_130:
[----:B------:R-:W-:Y:S01]  /*7be0*/  LOP3.LUT R20, R56, 0xffffe000, RZ, 0xc0, !PT ;  /* 0xffffe00038147812 */ /* 0x000fe200078ec0ff */
[----:B------:R-:W-:Y:S05]  /*7bf0*/  WARPSYNC.ALL ;  /* 0x0000000000007948 */ /* 0x000fea0003800000 */
[----:B------:R-:W-:Y:S01]  /*7c00*/  R2UR UR4, R34 ;  /* 0x00000000220472ca */ /* 0x000fe200000e0000 */
[----:B------:R-:W-:Y:S01]  /*7c10*/  IMAD.U32 R91, RZ, RZ, UR37 ;  /* 0x00000025ff5b7e24 */ /* 0x000fe2000f8e00ff */
[----:B------:R-:W-:Y:S01]  /*7c20*/  LOP3.LUT R21, R57, 0xffffe000, RZ, 0xc0, !PT ;  /* 0xffffe00039157812 */ /* 0x000fe200078ec0ff */
[----:B------:R-:W-:Y:S01]  /*7c30*/  IMAD.U32 R90, RZ, RZ, UR46 ;  /* 0x0000002eff5a7e24 */ /* 0x000fe2000f8e00ff */
[----:B------:R-:W-:Y:S01]  /*7c40*/  LOP3.LUT R40, R59, 0xffffe000, RZ, 0xc0, !PT ;  /* 0xffffe0003b287812 */ /* 0x000fe200078ec0ff */
[----:B------:R-:W-:Y:S01]  /*7c50*/  BSSY.RECONVERGENT B0, `(.L_x_131) ;  /* 0x000005b000007945 */ /* 0x000fe20003800200 */
[----:B------:R-:W-:Y:S02]  /*7c60*/  LOP3.LUT R41, R52, 0xffffe000, RZ, 0xc0, !PT ;  /* 0xffffe00034297812 */ /* 0x000fe400078ec0ff */
[----:B------:R-:W-:Y:S02]  /*7c70*/  LOP3.LUT R42, R53, 0xffffe000, RZ, 0xc0, !PT ;  /* 0xffffe000352a7812 */ /* 0x000fe400078ec0ff */
[----:B------:R-:W-:Y:S02]  /*7c80*/  ISETP.NE.AND P6, PT, R86, RZ, PT ;  /* 0x000000ff5600720c */ /* 0x000fe40003fc5270 */
[----:B------:R-:W-:Y:S01]  /*7c90*/  ISETP.NE.AND P0, PT, R81, RZ, PT ;  /* 0x000000ff5100720c */ /* 0x000fe20003f05270 */
[----:B----4-:R-:W2:Y:S10]  /*7ca0*/  LDTM.x16 R4, tmem[UR4+0x10] ;  /* 0x00001004000479ee */ /* 0x010eb40008240000 */
[----:B------:R-:W-:Y:S02]  /*7cb0*/  @P6 LEA R91, R91, UR36, 0x3 ;  /* 0x000000245b5b6c11 */ /* 0x000fe4000f8e18ff */
[----:B------:R-:W-:Y:S03]  /*7cc0*/  @P6 SHF.L.U32 R92, RZ, 0x1f, RZ ;  /* 0x0000001fff5c6819 */ /* 0x000fe600000006ff */
[----:B------:R-:W-:Y:S05]  /*7cd0*/  @P6 VIADD R91, R91, 0x40 ;  /* 0x000000405b5b6836 */ /* 0x000fea0000000000 */
[----:B------:R-:W-:Y:S02]  /*7ce0*/  @P6 PRMT R90, R90, 0x654, R91 ;  /* 0x000006545a5a6816 */ /* 0x000fe4000000005b */
[----:B------:R-:W-:Y:S01]  /*7cf0*/  LEA R91, R88, UR36, 0x3 ;  /* 0x00000024585b7c11 */ /* 0x000fe2000f8e18ff */
[C---:B--2---:R-:W-:Y:S01]  /*7d00*/  FMUL R0, R32.reuse, R4 ;  /* 0x0000000420007220 */ /* 0x044fe20000400000 */
[C---:B------:R-:W-:Y:S01]  /*7d10*/  FMUL R2, R32.reuse, R5 ;  /* 0x0000000520027220 */ /* 0x040fe20000400000 */
[C---:B------:R-:W-:Y:S01]  /*7d20*/  FMUL R3, R32.reuse, R6 ;  /* 0x0000000620037220 */ /* 0x040fe20000400000 */
[----:B------:R-:W-:Y:S01]  /*7d30*/  FMUL R7, R32, R7 ;  /* 0x0000000720077220 */ /* 0x000fe20000400000 */
[C---:B------:R-:W-:Y:S01]  /*7d40*/  FFMA R36, R35.reuse, R20, R0 ;  /* 0x0000001423247223 */ /* 0x040fe20000000000 */
[----:B------:R-:W-:Y:S01]  /*7d50*/  LOP3.LUT R20, R58, 0xffffe000, RZ, 0xc0, !PT ;  /* 0xffffe0003a147812 */ /* 0x000fe200078ec0ff */
[C---:B------:R-:W-:Y:S01]  /*7d60*/  FFMA R37, R35.reuse, R21, R2 ;  /* 0x0000001523257223 */ /* 0x040fe20000000002 */
[----:B------:R-:W-:Y:S01]  /*7d70*/  LOP3.LUT R21, R48, 0xffffe000, RZ, 0xc0, !PT ;  /* 0xffffe00030157812 */ /* 0x000fe200078ec0ff */
[----:B------:R-:W-:Y:S01]  /*7d80*/  FMUL R4, R32, R8 ;  /* 0x0000000820047220 */ /* 0x000fe20000400000 */
[----:B------:R-:W-:Y:S01]  /*7d90*/  F2FP.TF32.F32.PACK_B R36, R36 ;  /* 0x00000024ff24723e */ /* 0x000fe200024050ff */
[C---:B------:R-:W-:Y:S01]  /*7da0*/  FFMA R38, R35.reuse, R20, R3 ;  /* 0x0000001423267223 */ /* 0x040fe20000000003 */
[----:B------:R-:W-:Y:S01]  /*7db0*/  LOP3.LUT R20, R54, 0xffffe000, RZ, 0xc0, !PT ;  /* 0xffffe00036147812 */ /* 0x000fe200078ec0ff */
[----:B------:R-:W-:Y:S01]  /*7dc0*/  FFMA R39, R35, R40, R7 ;  /* 0x0000002823277223 */ /* 0x000fe20000000007 */
[----:B------:R-:W-:Y:S01]  /*7dd0*/  LOP3.LUT R40, R55, 0xffffe000, RZ, 0xc0, !PT ;  /* 0xffffe00037287812 */ /* 0x000fe200078ec0ff */
[C---:B------:R-:W-:Y:S01]  /*7de0*/  FMUL R5, R32.reuse, R9 ;  /* 0x0000000920057220 */ /* 0x040fe20000400000 */
[C---:B------:R-:W-:Y:S01]  /*7df0*/  FMUL R6, R32.reuse, R10 ;  /* 0x0000000a20067220 */ /* 0x040fe20000400000 */
[C---:B------:R-:W-:Y:S01]  /*7e00*/  FMUL R11, R32.reuse, R11 ;  /* 0x0000000b200b7220 */ /* 0x040fe20000400000 */
[----:B------:R-:W-:Y:S01]  /*7e10*/  F2FP.TF32.F32.PACK_B R37, R37 ;  /* 0x00000025ff25723e */ /* 0x000fe200024050ff */
[C---:B------:R-:W-:Y:S01]  /*7e20*/  FFMA R4, R35.reuse, R41, R4 ;  /* 0x0000002923047223 */ /* 0x040fe20000000004 */
[----:B------:R-:W-:Y:S01]  /*7e30*/  F2FP.TF32.F32.PACK_B R38, R38 ;  /* 0x00000026ff26723e */ /* 0x000fe200024050ff */
[C---:B------:R-:W-:Y:S01]  /*7e40*/  FFMA R5, R35.reuse, R42, R5 ;  /* 0x0000002a23057223 */ /* 0x040fe20000000005 */
[----:B------:R-:W-:Y:S01]  /*7e50*/  F2FP.TF32.F32.PACK_B R39, R39 ;  /* 0x00000027ff27723e */ /* 0x000fe200024050ff */
[C---:B------:R-:W-:Y:S01]  /*7e60*/  FFMA R6, R35.reuse, R20, R6 ;  /* 0x0000001423067223 */ /* 0x040fe20000000006 */
[----:B------:R-:W-:Y:S01]  /*7e70*/  FFMA R7, R35, R40, R11 ;  /* 0x0000002823077223 */ /* 0x000fe2000000000b */
        /* <DEDUP_REMOVED lines=47> */
[----:B------:R-:W-:Y:S02]  /*8170*/  UIADD3 UR4, UP0, UPT, UR44, 0x680, URZ ;  /* 0x000006802c047890 */ /* 0x000fe4000ff1e0ff */
[----:B------:R-:W-:Y:S02]  /*8180*/  UIADD3 UR9, UPT, UPT, UR41, 0x10, URZ ;  /* 0x0000001029097890 */ /* 0x000fe4000fffe0ff */
[----:B------:R-:W-:Y:S02]  /*8190*/  UIADD3 UR8, UPT, UPT, UR36, 0x2200, URZ ;  /* 0x0000220024087890 */ /* 0x000fe4000fffe0ff */
[----:B------:R-:W-:Y:S01]  /*81a0*/  UIADD3.X UR5, UPT, UPT, URZ, UR45, URZ, UP0, !UPT ;  /* 0x0000002dff057290 */ /* 0x000fe200087fe4ff */
[----:B------:R-:W-:Y:S01]  /*81b0*/  UMOV UR10, UR42 ;  /* 0x0000002a000a7c82 */ /* 0x000fe20008000000 */
[----:B------:R-:W-:Y:S07]  /*81c0*/  UMOV UR11, UR60 ;  /* 0x0000003c000b7c82 */ /* 0x000fee0008000000 */
[----:B------:R2:W-:Y:S01]  /*81d0*/  UTMASTG.3D [UR8], [UR4] ;  /* 0x00000008040073b5 */ /* 0x0005e20008010000 */
[----:B------:R0:W-:Y:S01]  /*81e0*/  UTMACMDFLUSH ;  /* 0x00000000000079b7 */ /* 0x0001e20000000000 */
[----:B--2---:R-:W-:Y:S04]  /*81f0*/  DEPBAR.LE SB0, 0x1 ;  /* 0x000080400000791a */ /* 0x004fe80000000000 */
.L_x_132:
[----:B------:R-:W-:Y:S05]  /*8200*/  BSYNC.RECONVERGENT B0 ;  /* 0x0000000000007941 */ /* 0x000fea0003800200 */
.L_x_131:
[----:B------:R-:W-:Y:S01]  /*8210*/  BAR.SYNC.DEFER_BLOCKING 0x1, 0x80 ;  /* 0x0042000000007b1d */ /* 0x000fe20000010000 */
[----:B------:R-:W-:Y:S04]  /*8220*/  UIADD3 UR4, UPT, UPT, UR37, 0x1, URZ ;  /* 0x0000000125047890 */ /* 0x000fe8000fffe0ff */
[----:B------:R-:W-:Y:S04]  /*8230*/  UISETP.NE.AND UP0, UPT, UR4, 0x4, UPT ;  /* 0x000000040400788c */ /* 0x000fe8000bf05270 */
[----:B------:R-:W-:Y:S01]  /*8240*/  USEL UR38, UR4, URZ, UP0 ;  /* 0x000000ff04267287 */ /* 0x000fe20008000000 */
[----:B------:R2:W-:Y:S01]  /*8250*/  @P6 SYNCS.ARRIVE.TRANS64.RED.A1T0 RZ, [R90+URZ], RZ ;  /* 0x000000ff5aff69a7 */ /* 0x0005e200081004ff */
[----:B------:R-:W-:Y:S01]  /*8260*/  BSSY B1, `(.L_x_133) ;  /* 0x0000017000017945 */ /* 0x000fe20003800000 */
[----:B------:R-:W4:Y:S02]  /*8270*/  @P6 SYNCS.PHASECHK.TRANS64.TRYWAIT P0, [R91+URZ+0x20], R92 ;  /* 0x0000205c5b0065a7 */ /* 0x000f2400080011ff */
[----:B----4-:R-:W-:Y:S01]  /*8280*/  @P6 SEL R43, RZ, 0x1, !P0 ;  /* 0x00000001ff2b6807 */ /* 0x010fe20004000000 */
[----:B--2---:R-:W-:Y:S06]  /*8290*/  @!P6 BRA `(.L_x_134) ;  /* 0x00000000004ce947 */ /* 0x004fec0003800000 */
        /* <DEDUP_REMOVED lines=9> */
[----:B------:R-:W-:Y:S04]  /*8330*/  SHF.L.U32 R6, RZ, 0x1f, RZ ;  /* 0x0000001fff067819 */ /* 0x000fe800000006ff */
[----:B------:R-:W1:Y:S02]  /*8340*/  SYNCS.PHASECHK.TRANS64.TRYWAIT P0, [R91+URZ+0x20], R6 ;  /* 0x000020065b0075a7 */ /* 0x000e6400080011ff */
[----:B-1----:R-:W-:Y:S05]  /*8350*/  @!P0 BRA `(.L_x_137) ;  /* 0x0000004800108947 */ /* 0x002fea0003800000 */
.L_x_136:
[----:B------:R-:W-:Y:S05]  /*8360*/  BSYNC B0 ;  /* 0x0000000000007941 */ /* 0x000fea0003800000 */
.L_x_135:
[----:B------:R-:W-:Y:S02]  /*8370*/  ISETP.NE.AND P0, PT, R89, RZ, PT ;  /* 0x000000ff5900720c */ /* 0x000fe40003f05270 */
[----:B------:R-:W-:Y:S11]  /*8380*/  IADD3 R88, PT, PT, R88, 0x1, RZ ;  /* 0x0000000158587810 */ /* 0x000ff60007ffe0ff */
[----:B------:R2:W4:Y:S04]  /*8390*/  @P0 LDS.128 R56, [R4] ;  /* 0x0000000004380984 */ /* 0x0005280000000c00 */
[----:B------:R2:W1:Y:S04]  /*83a0*/  @P0 LDS.128 R52, [R3+0x10] ;  /* 0x0000100003340984 */ /* 0x0004680000000c00 */
[----:B------:R2:W1:Y:S04]  /*83b0*/  @P0 LDS.128 R48, [R2+0x20] ;  /* 0x0000200002300984 */ /* 0x0004680000000c00 */
[----:B------:R2:W1:Y:S02]  /*83c0*/  @P0 LDS.128 R44, [R0+0x30] ;  /* 0x00003000002c0984 */ /* 0x0004640000000c00 */
.L_x_134:
[----:B------:R-:W-:Y:S05]  /*83d0*/  BSYNC B1 ;  /* 0x0000000000017941 */ /* 0x000fea0003800000 */
.L_x_133:
[----:B--2---:R-:W-:Y:S05]  /*83e0*/  VIADD R3, R34, 0x20 ;  /* 0x0000002022037836 */ /* 0x004fea0000000000 */
[----:B------:R-:W-:Y:S04]  /*83f0*/  SHF.R.U32.HI R3, RZ, 0x15, R3 ;  /* 0x00000015ff037819 */ /* 0x000fe80000011603 */
[----:B------:R-:W-:Y:S11]  /*8400*/  LOP3.LUT P0, RZ, R3, 0x3, R72, 0x48, !PT ;  /* 0x0000000303ff7812 */ /* 0x000ff60007804848 */
[----:B------:R-:W-:Y:S02]  /*8410*/  @!UPT UIADD3 URZ, UPT, UPT, URZ, URZ, URZ ;  /* 0x000000fffffff290 */ /* 0x000fe4000fffe0ff */
[----:B------:R-:W-:Y:S05]  /*8420*/  @!P0 BRA `(.L_x_138) ;  /* 0x0000000000408947 */ /* 0x000fea0003800000 */
[----:B------:R-:W2:Y:S01]  /*8430*/  LDCU.64 UR8, c[0x4][0x70] ;  /* 0x01000e00ff0877ac */ /* 0x000ea20008000a00 */
[----:B------:R-:W-:Y:S01]  /*8440*/  MOV R3, 0x0 ;  /* 0x0000000000037802 */ /* 0x000fe20000000f00 */
[----:B-1----:R-:W-:Y:S02]  /*8450*/  HFMA2 R12, -RZ, RZ, 0, 5.9604644775390625e-08 ;  /* 0x00000001ff0c7431 */ /* 0x002fe400000001ff */
[----:B------:R-:W-:Y:S02]  /*8460*/  IMAD.MOV.U32 R8, RZ, RZ, 0x192 ;  /* 0x00000192ff087424 */ /* 0x000fe400078e00ff */
[----:B------:R-:W-:Y:S01]  /*8470*/  IMAD.MOV.U32 R13, RZ, RZ, RZ ;  /* 0x000000ffff0d7224 */ /* 0x000fe200078e00ff */
[----:B------:R-:W1:Y:S01]  /*8480*/  LDCU.64 UR6, c[0x4][0x78] ;  /* 0x01000f00ff0677ac */ /* 0x000e620008000a00 */
[----:B------:R-:W3:Y:S01]  /*8490*/  LDC.64 R2, c[0x4][R3] ;  /* 0x0100000003027b82 */ /* 0x000ee20000000a00 */
[----:B------:R-:W5:Y:S01]  /*84a0*/  LDCU.64 UR4, c[0x4][0x10] ;  /* 0x01000200ff0477ac */ /* 0x000f620008000a00 */
[----:B--2---:R-:W-:Y:S01]  /*84b0*/  MOV R5, UR9 ;  /* 0x0000000900057c02 */ /* 0x004fe20008000f00 */
[----:B------:R-:W-:Y:S01]  /*84c0*/  IMAD.U32 R4, RZ, RZ, UR8 ;  /* 0x00000008ff047e24 */ /* 0x000fe2000f8e00ff */
[----:B-1----:R-:W-:Y:S01]  /*84d0*/  MOV R7, UR7 ;  /* 0x0000000700077c02 */ /* 0x002fe20008000f00 */
[----:B------:R-:W-:Y:S01]  /*84e0*/  IMAD.U32 R6, RZ, RZ, UR6 ;  /* 0x00000006ff067e24 */ /* 0x000fe2000f8e00ff */
[----:B-----5:R-:W-:Y:S01]  /*84f0*/  MOV R11, UR5 ;  /* 0x00000005000b7c02 */ /* 0x020fe20008000f00 */
[----:B------:R-:W-:Y:S02]  /*8500*/  IMAD.U32 R10, RZ, RZ, UR4 ;  /* 0x00000004ff0a7e24 */ /* 0x000fe4000f8e00ff */
[----:B------:R-:W-:Y:S07]  /*8510*/  LEPC R20, `(.L_x_138) ;  /* 0x000000001014794e */ /* 0x000fee0000000000 */
[----:B---34-:R-:W-:Y:S05]  /*8520*/  CALL.ABS.NOINC R2 ;  /* 0x0000000002007343 */ /* 0x018fea0003c00000 */
.L_x_138:
[----:B----4-:R-:W-:Y:S01]  /*8530*/  LOP3.LUT R20, R56, 0xffffe000, RZ, 0xc0, !PT ;  /* 0xffffe00038147812 */ /* 0x010fe200078ec0ff */
[----:B------:R-:W-:Y:S05]  /*8540*/  WARPSYNC.ALL ;  /* 0x0000000000007948 */ /* 0x000fea0003800000 */
[----:B------:R-:W-:Y:S01]  /*8550*/  R2UR UR4, R34 ;  /* 0x00000000220472ca */ /* 0x000fe200000e0000 */
[----:B-1----:R-:W-:Y:S01]  /*8560*/  IMAD.U32 R91, RZ, RZ, UR38 ;  /* 0x00000026ff5b7e24 */ /* 0x002fe2000f8e00ff */
        /* <DEDUP_REMOVED lines=8> */
[----:B------:R-:W1:Y:S10]  /*85f0*/  LDTM.x16 R4, tmem[UR4+0x20] ;  /* 0x00002004000479ee */ /* 0x000e740008240000 */
[----:B------:R-:W-:Y:S02]  /*8600*/  @P6 LEA R91, R91, UR36, 0x3 ;  /* 0x000000245b5b6c11 */ /* 0x000fe4000f8e18ff */
[----:B------:R-:W-:Y:S03]  /*8610*/  @P6 SHF.L.U32 R92, RZ, 0x1f, RZ ;  /* 0x0000001fff5c6819 */ /* 0x000fe600000006ff */
[----:B------:R-:W-:Y:S05]  /*8620*/  @P6 VIADD R91, R91, 0x40 ;  /* 0x000000405b5b6836 */ /* 0x000fea0000000000 */
[----:B------:R-:W-:Y:S02]  /*8630*/  @P6 PRMT R90, R90, 0x654, R91 ;  /* 0x000006545a5a6816 */ /* 0x000fe4000000005b */
[----:B------:R-:W-:Y:S01]  /*8640*/  LEA R91, R88, UR36, 0x3 ;  /* 0x00000024585b7c11 */ /* 0x000fe2000f8e18ff */
[C---:B-1----:R-:W-:Y:S01]  /*8650*/  FMUL R0, R32.reuse, R4 ;  /* 0x0000000420007220 */ /* 0x042fe20000400000 */
        /* <DEDUP_REMOVED lines=79> */
.L_x_140:
[----:B------:R-:W-:Y:S05]  /*8b50*/  BSYNC.RECONVERGENT B0 ;  /* 0x0000000000007941 */ /* 0x000fea0003800200 */
.L_x_139:
[----:B------:R-:W-:Y:S01]  /*8b60*/  BAR.SYNC.DEFER_BLOCKING 0x1, 0x80 ;  /* 0x0042000000007b1d */ /* 0x000fe20000010000 */
[----:B------:R-:W-:Y:S04]  /*8b70*/  UIADD3 UR4, UPT, UPT, UR38, 0x1, URZ ;  /* 0x0000000126047890 */ /* 0x000fe8000fffe0ff */
[----:B------:R-:W-:Y:S04]  /*8b80*/  UISETP.NE.AND UP0, UPT, UR4, 0x4, UPT ;  /* 0x000000040400788c */ /* 0x000fe8000bf05270 */
[----:B------:R-:W-:Y:S01]  /*8b90*/  USEL UR37, UR4, URZ, UP0 ;  /* 0x000000ff04257287 */ /* 0x000fe20008000000 */
[----:B------:R2:W-:Y:S01]  /*8ba0*/  @P6 SYNCS.ARRIVE.TRANS64.RED.A1T0 RZ, [R90+URZ], RZ ;  /* 0x000000ff5aff69a7 */ /* 0x0005e200081004ff */
[----:B------:R-:W-:Y:S01]  /*8bb0*/  BSSY B1, `(.L_x_141) ;  /* 0x000001c000017945 */ /* 0x000fe20003800000 */
[----:B------:R-:W4:Y:S01]  /*8bc0*/  @P6 SYNCS.PHASECHK.TRANS64.TRYWAIT P0, [R91+URZ+0x20], R92 ;  /* 0x0000205c5b0065a7 */ /* 0x000f2200080011ff */
[----:B--2---:R-:W-:Y:S01]  /*8bd0*/  HFMA2 R90, -RZ, RZ, 0, 0 ;  /* 0x00000000ff5a7431 */ /* 0x004fe200000001ff */
[----:B----4-:R-:W-:Y:S01]  /*8be0*/  @P6 SEL R43, RZ, 0x1, !P0 ;  /* 0x00000001ff2b6807 */ /* 0x010fe20004000000 */
[----:B------:R-:W-:Y:S06]  /*8bf0*/  @!P6 BRA `(.L_x_142) ;  /* 0x00000000005ce947 */ /* 0x000fec0003800000 */
        /* <DEDUP_REMOVED lines=12> */
.L_x_144:
[----:B------:R-:W-:Y:S05]  /*8cc0*/  BSYNC B0 ;  /* 0x0000000000007941 */ /* 0x000fea0003800000 */
.L_x_143:
[----:B------:R-:W-:Y:S01]  /*8cd0*/  ISETP.NE.AND P0, PT, R89, RZ, PT ;  /* 0x000000ff5900720c */ /* 0x000fe20003f05270 */
[----:B------:R-:W-:Y:S11]  /*8ce0*/  VIADD R88, R88, 0x1 ;  /* 0x0000000158587836 */ /* 0x000ff60000000000 */
[----:B------:R-:W-:Y:S01]  /*8cf0*/  @!UPT UIADD3 URZ, UPT, UPT, URZ, URZ, URZ ;  /* 0x000000fffffff290 */ /* 0x000fe2000fffe0ff */
[----:B------:R2:W4:Y:S04]  /*8d00*/  @P0 LDS.128 R56, [R4] ;  /* 0x0000000004380984 */ /* 0x0005280000000c00 */
[----:B------:R2:W1:Y:S04]  /*8d10*/  @P0 LDS.128 R52, [R3+0x10] ;  /* 0x0000100003340984 */ /* 0x0004680000000c00 */
[----:B------:R2:W1:Y:S04]  /*8d20*/  @P0 LDS.128 R48, [R2+0x20] ;  /* 0x0000200002300984 */ /* 0x0004680000000c00 */
[----:B------:R2:W1:Y:S01]  /*8d30*/  @P0 LDS.128 R44, [R0+0x30] ;  /* 0x00003000002c0984 */ /* 0x0004620000000c00 */
[C---:B------:R-:W-:Y:S04]  /*8d40*/  ISETP.NE.AND P0, PT, R88.reuse, 0x4, PT ;  /* 0x000000045800780c */ /* 0x040fe80003f05270 */
[----:B------:R-:W-:Y:S02]  /*8d50*/  SEL R88, R88, RZ, P0 ;  /* 0x000000ff58587207 */ /* 0x000fe40000000000 */
[----:B------:R-:W-:Y:S02]  /*8d60*/  SEL R90, RZ, 0x1, P0 ;  /* 0x00000001ff5a7807 */ /* 0x000fe40000000000 */
.L_x_142:
[----:B------:R-:W-:Y:S05]  /*8d70*/  BSYNC B1 ;  /* 0x0000000000017941 */ /* 0x000fea0003800000 */
.L_x_141:
        /* <DEDUP_REMOVED lines=21> */
.L_x_146:
[----:B----4-:R-:W-:Y:S01]  /*8ed0*/  LOP3.LUT R20, R56, 0xffffe000, RZ, 0xc0, !PT ;  /* 0xffffe00038147812 */ /* 0x010fe200078ec0ff */
[----:B------:R-:W-:Y:S05]  /*8ee0*/  WARPSYNC.ALL ;  /* 0x0000000000007948 */ /* 0x000fea0003800000 */
[----:B------:R-:W-:Y:S01]  /*8ef0*/  R2UR UR4, R34 ;  /* 0x00000000220472ca */ /* 0x000fe200000e0000 */
[----:B------:R-:W-:Y:S01]  /*8f00*/  IMAD.U32 R92, RZ, RZ, UR37 ;  /* 0x00000025ff5c7e24 */ /* 0x000fe2000f8e00ff */
[----:B------:R-:W-:Y:S01]  /*8f10*/  LOP3.LUT R21, R57, 0xffffe000, RZ, 0xc0, !PT ;  /* 0xffffe00039157812 */ /* 0x000fe200078ec0ff */
[----:B-1----:R-:W-:Y:S01]  /*8f20*/  IMAD.U32 R91, RZ, RZ, UR46 ;  /* 0x0000002eff5b7e24 */ /* 0x002fe2000f8e00ff */
        /* <DEDUP_REMOVED lines=8> */
[----:B------:R-:W-:Y:S03]  /*8fb0*/  @P6 SHF.L.U32 R93, R90, 0x1f, RZ ;  /* 0x0000001f5a5d6819 */ /* 0x000fe600000006ff */
        /* <DEDUP_REMOVED lines=83> */
.L_x_148:
[----:B------:R-:W-:Y:S05]  /*94f0*/  BSYNC.RECONVERGENT B0 ;  /* 0x0000000000007941 */ /* 0x000fea0003800200 */
.L_x_147:
        /* <DEDUP_REMOVED lines=18> */
[----:B------:R-:W-:Y:S04]  /*9620*/  SHF.L.U32 R5, R90, 0x1f, RZ ;  /* 0x0000001f5a057819 */ /* 0x000fe800000006ff */
[----:B------:R-:W1:Y:S02]  /*9630*/  SYNCS.PHASECHK.TRANS64.TRYWAIT P0, [R92+URZ+0x20], R5 ;  /* 0x000020055c0075a7 */ /* 0x000e6400080011ff */
[----:B-1----:R-:W-:Y:S05]  /*9640*/  @!P0 BRA `(.L_x_153) ;  /* 0x00000034007c8947 */ /* 0x002fea0003800000 */
.L_x_152:
[----:B------:R-:W-:Y:S05]  /*9650*/  BSYNC B0 ;  /* 0x0000000000007941 */ /* 0x000fea0003800000 */
.L_x_151:
[----:B------:R-:W-:Y:S01]  /*9660*/  ISETP.NE.AND P0, PT, R89, RZ, PT ;  /* 0x000000ff5900720c */ /* 0x000fe20003f05270 */
[----:B------:R-:W-:Y:S11]  /*9670*/  VIADD R88, R88, 0x1 ;  /* 0x0000000158587836 */ /* 0x000ff60000000000 */
[----:B------:R-:W-:Y:S01]  /*9680*/  @!UPT UIADD3 URZ, UPT, UPT, URZ, URZ, URZ ;  /* 0x000000fffffff290 */ /* 0x000fe2000fffe0ff */
[----:B------:R2:W4:Y:S04]  /*9690*/  @P0 LDS.128 R56, [R4] ;  /* 0x0000000004380984 */ /* 0x0005280000000c00 */
[----:B------:R2:W2:Y:S04]  /*96a0*/  @P0 LDS.128 R52, [R3+0x10] ;  /* 0x0000100003340984 */ /* 0x0004a80000000c00 */
[----:B------:R2:W2:Y:S04]  /*96b0*/  @P0 LDS.128 R48, [R2+0x20] ;  /* 0x0000200002300984 */ /* 0x0004a80000000c00 */
[----:B------:R2:W2:Y:S01]  /*96c0*/  @P0 LDS.128 R44, [R0+0x30] ;  /* 0x00003000002c0984 */ /* 0x0004a20000000c00 */
[C---:B------:R-:W-:Y:S04]  /*96d0*/  ISETP.NE.AND P0, PT, R88.reuse, 0x4, PT ;  /* 0x000000045800780c */ /* 0x040fe80003f05270 */
[----:B-1----:R-:W-:Y:S02]  /*96e0*/  SEL R5, RZ, 0x1, P0 ;  /* 0x00000001ff057807 */ /* 0x002fe40000000000 */
[----:B------:R-:W-:Y:S02]  /*96f0*/  SEL R88, R88, RZ, P0 ;  /* 0x000000ff58587207 */ /* 0x000fe40000000000 */
[----:B------:R-:W-:Y:S02]  /*9700*/  LOP3.LUT R90, R90, R5, RZ, 0x3c, !PT ;  /* 0x000000055a5a7212 */ /* 0x000fe400078e3cff */
.L_x_150:
[----:B------:R-:W-:Y:S05]  /*9710*/  BSYNC B1 ;  /* 0x0000000000017941 */ /* 0x000fea0003800000 */
.L_x_149:
        /* <DEDUP_REMOVED lines=21> */
.L_x_154:
[----:B----4-:R-:W-:Y:S01]  /*9870*/  LOP3.LUT R20, R56, 0xffffe000, RZ, 0xc0, !PT ;  /* 0xffffe00038147812 */ /* 0x010fe200078ec0ff */
        /* <DEDUP_REMOVED lines=11> */
[----:B-1----:R-:W1:Y:S10]  /*9930*/  LDTM.x16 R4, tmem[UR4+0x40] ;  /* 0x00004004000479ee */ /* 0x002e740008240000 */
        /* <DEDUP_REMOVED lines=31> */
[----:B------:R1:W-:Y:S01]  /*9b30*/  STS.128 [R79], R36 ;  /* 0x000000244f007388 */ /* 0x0003e20000000c00 */
        /* <DEDUP_REMOVED lines=44> */
[----:B------:R-:W-:Y:S02]  /*9e00*/  UIADD3 UR4, UPT, UPT, UR36, 0x200, URZ ;  /* 0x0000020024047890 */ /* 0x000fe4000fffe0ff */
[----:B------:R-:W-:Y:S01]  /*9e10*/  UIADD3 UR9, UPT, UPT, UR41, 0x40, URZ ;  /* 0x0000004029097890 */ /* 0x000fe2000fffe0ff */
[----:B------:R-:W-:Y:S01]  /*9e20*/  UMOV UR10, UR42 ;  /* 0x0000002a000a7c82 */ /* 0x000fe20008000000 */
[----:B------:R-:W-:Y:S02]  /*9e30*/  UMOV UR11, UR60 ;  /* 0x0000003c000b7c82 */ /* 0x000fe40008000000 */
        /* <DEDUP_REMOVED lines=8> */
.L_x_156:
[----:B------:R-:W-:Y:S05]  /*9ec0*/  BSYNC.RECONVERGENT B0 ;  /* 0x0000000000007941 */ /* 0x000fea0003800200 */
.L_x_155:
        /* <DEDUP_REMOVED lines=21> */
.L_x_160:
[----:B------:R-:W-:Y:S05]  /*a020*/  BSYNC B0 ;  /* 0x0000000000007941 */ /* 0x000fea0003800000 */
.L_x_159:
        /* <DEDUP_REMOVED lines=11> */
.L_x_158:
[----:B------:R-:W-:Y:S05]  /*a0e0*/  BSYNC B1 ;  /* 0x0000000000017941 */ /* 0x000fea0003800000 */
.L_x_157:
        /* <DEDUP_REMOVED lines=21> */
.L_x_162:
        /* <DEDUP_REMOVED lines=98> */
.L_x_164:
[----:B------:R-:W-:Y:S05]  /*a860*/  BSYNC.RECONVERGENT B0 ;  /* 0x0000000000007941 */ /* 0x000fea0003800200 */
.L_x_163:
        /* <DEDUP_REMOVED lines=21> */
.L_x_168:
[----:B------:R-:W-:Y:S05]  /*a9c0*/  BSYNC B0 ;  /* 0x0000000000007941 */ /* 0x000fea0003800000 */
.L_x_167:
        /* <DEDUP_REMOVED lines=11> */
.L_x_166:
[----:B------:R-:W-:Y:S05]  /*aa80*/  BSYNC B1 ;  /* 0x0000000000017941 */ /* 0x000fea0003800000 */
.L_x_165:
        /* <DEDUP_REMOVED lines=21> */
.L_x_170:
        /* <DEDUP_REMOVED lines=98> */
.L_x_172:
[----:B------:R-:W-:Y:S05]  /*b200*/  BSYNC.RECONVERGENT B0 ;  /* 0x0000000000007941 */ /* 0x000fea0003800200 */
.L_x_171:
        /* <DEDUP_REMOVED lines=13> */
[C---:B------:R-:W-:Y:S01]  /*b2e0*/  @P1 IMAD R3, R88.reuse, 0x2000, R79 ;  /* 0x0000200058031824 */ /* 0x040fe200078e024f */
[C---:B------:R-:W-:Y:S01]  /*b2f0*/  @P1 LEA R0, R88.reuse, R77, 0xd ;  /* 0x0000004d58001211 */ /* 0x040fe200078e68ff */
[C---:B------:R-:W-:Y:S02]  /*b300*/  @P1 IMAD R2, R88.reuse, 0x2000, R78 ;  /* 0x0000200058021824 */ /* 0x040fe400078e024e */
[----:B------:R-:W-:Y:S01]  /*b310*/  @P1 IMAD R88, R88, 0x2000, R85 ;  /* 0x0000200058581824 */ /* 0x000fe200078e0255 */
[----:B------:R-:W-:Y:S06]  /*b320*/  @P0 BRA `(.L_x_176) ;  /* 0x00000000000c0947 */ /* 0x000fec0003800000 */
[----:B-1----:R-:W-:Y:S04]  /*b330*/  SHF.L.U32 R5, R90, 0x1f, RZ ;  /* 0x0000001f5a057819 */ /* 0x002fe800000006ff */
[----:B------:R-:W1:Y:S02]  /*b340*/  SYNCS.PHASECHK.TRANS64.TRYWAIT P0, [R92+URZ+0x20], R5 ;  /* 0x000020055c0075a7 */ /* 0x000e6400080011ff */
[----:B-1----:R-:W-:Y:S05]  /*b350*/  @!P0 BRA `(.L_x_177) ;  /* 0x0000001800748947 */ /* 0x002fea0003800000 */
.L_x_176:
[----:B------:R-:W-:Y:S05]  /*b360*/  BSYNC B0 ;  /* 0x0000000000007941 */ /* 0x000fea0003800000 */
.L_x_175:
[----:B------:R-:W-:Y:S11]  /*b370*/  ISETP.NE.AND P0, PT, R89, RZ, PT ;  /* 0x000000ff5900720c */ /* 0x000ff60003f05270 */
[----:B------:R-:W-:Y:S02]  /*b380*/  @!UPT UIADD3 URZ, UPT, UPT, URZ, URZ, URZ ;  /* 0x000000fffffff290 */ /* 0x000fe4000fffe0ff */
[----:B------:R2:W4:Y:S04]  /*b390*/  @P0 LDS.128 R56, [R3] ;  /* 0x0000000003380984 */ /* 0x0005280000000c00 */
[----:B------:R2:W1:Y:S04]  /*b3a0*/  @P0 LDS.128 R52, [R2+0x10] ;  /* 0x0000100002340984 */ /* 0x0004680000000c00 */
[----:B------:R2:W1:Y:S04]  /*b3b0*/  @P0 LDS.128 R48, [R0+0x20] ;  /* 0x0000200000300984 */ /* 0x0004680000000c00 */
[----:B------:R2:W1:Y:S02]  /*b3c0*/  @P0 LDS.128 R44, [R88+0x30] ;  /* 0x00003000582c0984 */ /* 0x0004640000000c00 */
.L_x_174:
[----:B------:R-:W-:Y:S05]  /*b3d0*/  BSYNC B1 ;  /* 0x0000000000017941 */ /* 0x000fea0003800000 */
.L_x_173:
        /* <DEDUP_REMOVED lines=21> */
.L_x_178:
[----:B------:R-:W-:Y:S01]  /*b530*/  ISETP.NE.AND P0, PT, R81, RZ, PT ;  /* 0x000000ff5100720c */ /* 0x000fe20003f05270 */
[----:B------:R-:W-:Y:S05]  /*b540*/  WARPSYNC.ALL ;  /* 0x0000000000007948 */ /* 0x000fea0003800000 */
[----:B------:R-:W-:Y:S01]  /*b550*/  R2UR UR4, R34 ;  /* 0x00000000220472ca */ /* 0x000fe200000e0000 */
[----:B------:R-:W-:Y:S01]  /*b560*/  VIADD R87, R87, 0xb0 ;  /* 0x000000b057577836 */ /* 0x000fe20000000000 */
[----:B----4-:R-:W-:Y:S01]  /*b570*/  LOP3.LUT R0, R56, 0xffffe000, RZ, 0xc0, !PT ;  /* 0xffffe00038007812 */ /* 0x010fe200078ec0ff */
[----:B------:R-:W-:Y:S01]  /*b580*/  BSSY.RECONVERGENT B0, `(.L_x_179) ;  /* 0x0000059000007945 */ /* 0x000fe20003800200 */
[----:B------:R-:W-:Y:S02]  /*b590*/  LOP3.LUT R2, R57, 0xffffe000, RZ, 0xc0, !PT ;  /* 0xffffe00039027812 */ /* 0x000fe400078ec0ff */
[----:B------:R-:W-:Y:S02]  /*b5a0*/  LOP3.LUT R3, R58, 0xffffe000, RZ, 0xc0, !PT ;  /* 0xffffe0003a037812 */ /* 0x000fe400078ec0ff */
[----:B------:R-:W-:Y:S02]  /*b5b0*/  LOP3.LUT R20, R59, 0xffffe000, RZ, 0xc0, !PT ;  /* 0xffffe0003b147812 */ /* 0x000fe400078ec0ff */
[----:B-1----:R-:W-:Y:S02]  /*b5c0*/  LOP3.LUT R21, R52, 0xffffe000, RZ, 0xc0, !PT ;  /* 0xffffe00034157812 */ /* 0x002fe400078ec0ff */
[----:B------:R-:W-:Y:S01]  /*b5d0*/  LOP3.LUT R36, R53, 0xffffe000, RZ, 0xc0, !PT ;  /* 0xffffe00035247812 */ /* 0x000fe200078ec0ff */
[----:B------:R-:W1:Y:S01]  /*b5e0*/  LDTM.x16 R4, tmem[UR4+0x70] ;  /* 0x00007004000479ee */ /* 0x000e620008240000 */
[----:B------:R-:W-:Y:S01]  /*b5f0*/  LOP3.LUT R37, R54, 0xffffe000, RZ, 0xc0, !PT ;  /* 0xffffe00036257812 */ /* 0x000fe200078ec0ff */
[----:B------:R-:W-:Y:S01]  /*b600*/  NOP ;  /* 0x0000000000007918 */ /* 0x000fe20000000000 */
[----:B------:R-:W-:Y:S02]  /*b610*/  LOP3.LUT R38, R55, 0xffffe000, RZ, 0xc0, !PT ;  /* 0xffffe00037267812 */ /* 0x000fe400078ec0ff */
[----:B------:R-:W-:Y:S02]  /*b620*/  LOP3.LUT R87, R87, 0xfefffff8, RZ, 0xc0, !PT ;  /* 0xfefffff857577812 */ /* 0x000fe400078ec0ff */
[----:B------:R-:W-:Y:S02]  /*b630*/  LOP3.LUT R39, R48, 0xffffe000, RZ, 0xc0, !PT ;  /* 0xffffe00030277812 */ /* 0x000fe400078ec0ff */
[----:B------:R-:W-:Y:S01]  /*b640*/  LOP3.LUT R40, R49, 0xffffe000, RZ, 0xc0, !PT ;  /* 0xffffe00031287812 */ /* 0x000fe200078ec0ff */
[----:B-1----:R1:W-:Y:S01]  /*b650*/  SYNCS.ARRIVE.TRANS64.RED.A1T0 RZ, [R87+URZ], RZ ;  /* 0x000000ff57ff79a7 */ /* 0x0023e200081004ff */
[----:B------:R-:W-:Y:S02]  /*b660*/  LOP3.LUT R41, R50, 0xffffe000, RZ, 0xc0, !PT ;  /* 0xffffe00032297812 */ /* 0x000fe400078ec0ff */
[----:B------:R-:W-:Y:S02]  /*b670*/  LOP3.LUT R42, R51, 0xffffe000, RZ, 0xc0, !PT ;  /* 0xffffe000332a7812 */ /* 0x000fe400078ec0ff */
[----:B------:R-:W-:Y:S02]  /*b680*/  LOP3.LUT R43, R44, 0xffffe000, RZ, 0xc0, !PT ;  /* 0xffffe0002c2b7812 */ /* 0x000fe400078ec0ff */
[----:B------:R-:W-:Y:S02]  /*b690*/  LOP3.LUT R44, R45, 0xffffe000, RZ, 0xc0, !PT ;  /* 0xffffe0002d2c7812 */ /* 0x000fe400078ec0ff */
[----:B------:R-:W-:Y:S02]  /*b6a0*/  LOP3.LUT R45, R46, 0xffffe000, RZ, 0xc0, !PT ;  /* 0xffffe0002e2d7812 */ /* 0x000fe400078ec0ff */
[----:B------:R-:W-:Y:S01]  /*b6b0*/  LOP3.LUT R46, R47, 0xffffe000, RZ, 0xc0, !PT ;  /* 0xffffe0002f2e7812 */ /* 0x000fe200078ec0ff */
[C---:B------:R-:W-:Y:S01]  /*b6c0*/  FMUL R4, R32.reuse, R4 ;  /* 0x0000000420047220 */ /* 0x040fe20000400000 */
[C---:B------:R-:W-:Y:S01]  /*b6d0*/  FMUL R5, R32.reuse, R5 ;  /* 0x0000000520057220 */ /* 0x040fe20000400000 */
[C---:B------:R-:W-:Y:S01]  /*b6e0*/  FMUL R6, R32.reuse, R6 ;  /* 0x0000000620067220 */ /* 0x040fe20000400000 */
[C---:B------:R-:W-:Y:S01]  /*b6f0*/  FMUL R7, R32.reuse, R7 ;  /* 0x0000000720077220 */ /* 0x040fe20000400000 */
[C---:B------:R-:W-:Y:S01]  /*b700*/  FFMA R4, R35.reuse, R0, R4 ;  /* 0x0000000023047223 */ /* 0x040fe20000000004 */
[C---:B------:R-:W-:Y:S01]  /*b710*/  FFMA R5, R35.reuse, R2, R5 ;  /* 0x0000000223057223 */ /* 0x040fe20000000005 */
[C---:B------:R-:W-:Y:S01]  /*b720*/  FFMA R6, R35.reuse, R3, R6 ;  /* 0x0000000323067223 */ /* 0x040fe20000000006 */
[C---:B------:R-:W-:Y:S01]  /*b730*/  FFMA R7, R35.reuse, R20, R7 ;  /* 0x0000001423077223 */ /* 0x040fe20000000007 */
[C---:B------:R-:W-:Y:S01]  /*b740*/  FMUL R8, R32.reuse, R8 ;  /* 0x0000000820087220 */ /* 0x040fe20000400000 */
        /* <DEDUP_REMOVED lines=9> */
[----:B------:R-:W-:Y:S01]  /*b7e0*/  F2FP.TF32.F32.PACK_B R7, R7 ;  /* 0x00000007ff07723e */ /* 0x000fe200024050ff */
[C---:B------:R-:W-:Y:S01]  /*b7f0*/  FFMA R11, R35.reuse, R38, R11 ;  /* 0x00000026230b7223 */ /* 0x040fe2000000000b */
[C---:B------:R-:W-:Y:S01]  /*b800*/  FMUL R12, R32.reuse, R12 ;  /* 0x0000000c200c7220 */ /* 0x040fe20000400000 */
[----:B------:R-:W-:Y:S01]  /*b810*/  F2FP.TF32.F32.PACK_B R8, R8 ;  /* 0x00000008ff08723e */ /* 0x000fe200024050ff */
[C---:B------:R-:W-:Y:S01]  /*b820*/  FMUL R13, R32.reuse, R13 ;  /* 0x0000000d200d7220 */ /* 0x040fe20000400000 */
[----:B------:R1:W-:Y:S01]  /*b830*/  STS.128 [R79+0x6000], R4 ;  /* 0x006000044f007388 */ /* 0x0003e20000000c00 */
        /* <DEDUP_REMOVED lines=8> */
[C---:B------:R-:W-:Y:S01]  /*b8c0*/  FFMA R15, R35.reuse, R42, R15 ;  /* 0x0000002a230f7223 */ /* 0x040fe2000000000f */
[C---:B------:R-:W-:Y:S01]  /*b8d0*/  FMUL R16, R32.reuse, R16 ;  /* 0x0000001020107220 */ /* 0x040fe20000400000 */
[----:B------:R-:W-:Y:S01]  /*b8e0*/  F2FP.TF32.F32.PACK_B R12, R12 ;  /* 0x0000000cff0c723e */ /* 0x000fe200024050ff */
[----:B------:R1:W-:Y:S01]  /*b8f0*/  STS.128 [R78+0x6010], R8 ;  /* 0x006010084e007388 */ /* 0x0003e20000000c00 */
[C---:B------:R-:W-:Y:S01]  /*b900*/  FMUL R17, R32.reuse, R17 ;  /* 0x0000001120117220 */ /* 0x040fe20000400000 */
[C---:B------:R-:W-:Y:S01]  /*b910*/  FMUL R18, R32.reuse, R18 ;  /* 0x0000001220127220 */ /* 0x040fe20000400000 */
[----:B------:R-:W-:Y:S01]  /*b920*/  FMUL R19, R32, R19 ;  /* 0x0000001320137220 */ /* 0x000fe20000400000 */
[----:B------:R-:W-:Y:S01]  /*b930*/  F2FP.TF32.F32.PACK_B R13, R13 ;  /* 0x0000000dff0d723e */ /* 0x000fe200024050ff */
[C---:B------:R-:W-:Y:S01]  /*b940*/  FFMA R16, R35.reuse, R43, R16 ;  /* 0x0000002b23107223 */ /* 0x040fe20000000010 */
[----:B------:R-:W-:Y:S01]  /*b950*/  F2FP.TF32.F32.PACK_B R14, R14 ;  /* 0x0000000eff0e723e */ /* 0x000fe200024050ff */
[C---:B------:R-:W-:Y:S01]  /*b960*/  FFMA R17, R35.reuse, R44, R17 ;  /* 0x0000002c23117223 */ /* 0x040fe20000000011 */
[----:B------:R-:W-:Y:S01]  /*b970*/  F2FP.TF32.F32.PACK_B R15, R15 ;  /* 0x0000000fff0f723e */ /* 0x000fe200024050ff */
[C---:B------:R-:W-:Y:S01]  /*b980*/  FFMA R18, R35.reuse, R45, R18 ;  /* 0x0000002d23127223 */ /* 0x040fe20000000012 */
[----:B------:R-:W-:Y:S01]  /*b990*/  FFMA R19, R35, R46, R19 ;  /* 0x0000002e23137223 */ /* 0x000fe20000000013 */
[----:B------:R-:W-:Y:S02]  /*b9a0*/  F2FP.TF32.F32.PACK_B R16, R16 ;  /* 0x00000010ff10723e */ /* 0x000fe400024050ff */
[----:B------:R1:W-:Y:S01]  /*b9b0*/  STS.128 [R77+0x6020], R12 ;  /* 0x0060200c4d007388 */ /* 0x0003e20000000c00 */
[----:B------:R-:W-:Y:S02]  /*b9c0*/  F2FP.TF32.F32.PACK_B R17, R17 ;  /* 0x00000011ff11723e */ /* 0x000fe400024050ff */
        /* <DEDUP_REMOVED lines=20> */
.L_x_180:
[----:B------:R-:W-:Y:S05]  /*bb10*/  BSYNC.RECONVERGENT B0 ;  /* 0x0000000000007941 */ /* 0x000fea0003800200 */
.L_x_179:
[----:B------:R-:W-:Y:S01]  /*bb20*/  BAR.SYNC.DEFER_BLOCKING 0x1, 0x80 ;  /* 0x0042000000007b1d */ /* 0x000fe20000010000 */
[----:B------:R-:W-:Y:S01]  /*bb30*/  UISETP.NE.AND UP0, UPT, UR39, -0x8, UPT ;  /* 0xfffffff82700788c */ /* 0x000fe2000bf05270 */
[----:B------:R-:W-:Y:S08]  /*bb40*/  IADD3 R0, PT, PT, R30, 0x1, RZ ;  /* 0x000000011e007810 */ /* 0x000ff00007ffe0ff */
[----:B------:R-:W-:Y:S05]  /*bb50*/  BRA.U !UP0, `(.L_x_181) ;  /* 0x0000000108287547 */ /* 0x000fea000b800000 */
[----:B------:R-:W-:Y:S01]  /*bb60*/  ISETP.NE.AND P0, PT, R86, RZ, PT ;  /* 0x000000ff5600720c */ /* 0x000fe20003f05270 */
[----:B------:R-:W-:Y:S01]  /*bb70*/  IMAD.U32 R3, RZ, RZ, UR37 ;  /* 0x00000025ff037e24 */ /* 0x000fe2000f8e00ff */
[----:B------:R-:W-:Y:S01]  /*bb80*/  UIADD3 UR4, UPT, UPT, UR37, 0x1, URZ ;  /* 0x0000000125047890 */ /* 0x000fe2000fffe0ff */
[----:B------:R-:W-:Y:S03]  /*bb90*/  IMAD.U32 R2, RZ, RZ, UR46 ;  /* 0x0000002eff027e24 */ /* 0x000fe6000f8e00ff */
[----:B------:R-:W-:Y:S04]  /*bba0*/  UISETP.NE.AND UP0, UPT, UR4, 0x4, UPT ;  /* 0x000000040400788c */ /* 0x000fe8000bf05270 */
[----:B------:R-:W-:Y:S03]  /*bbb0*/  USEL UR37, UR4, URZ, UP0 ;  /* 0x000000ff04257287 */ /* 0x000fe60008000000 */
[----:B------:R-:W-:Y:S05]  /*bbc0*/  @P0 LEA R3, R3, UR36, 0x3 ;  /* 0x0000002403030c11 */ /* 0x000fea000f8e18ff */
[----:B------:R-:W-:Y:S05]  /*bbd0*/  @P0 VIADD R3, R3, 0x40 ;  /* 0x0000004003030836 */ /* 0x000fea0000000000 */
[----:B------:R-:W-:Y:S04]  /*bbe0*/  @P0 PRMT R2, R2, 0x654, R3 ;  /* 0x0000065402020816 */ /* 0x000fe80000000003 */
[----:B------:R2:W-:Y:S03]  /*bbf0*/  @P0 SYNCS.ARRIVE.TRANS64.RED.A1T0 RZ, [R2+URZ], RZ ;  /* 0x000000ff02ff09a7 */ /* 0x0005e600081004ff */
.L_x_181:
[----:B------:R-:W-:Y:S01]  /*bc00*/  ISETP.NE.AND P2, PT, R82, RZ, PT ;  /* 0x000000ff5200720c */ /* 0x000fe20003f45270 */
[----:B------:R-:W-:Y:S01]  /*bc10*/  UIADD3 UR39, UPT, UPT, UR39, 0x8, URZ ;  /* 0x0000000827277890 */ /* 0x000fe2000fffe0ff */
[----:B------:R-:W-:Y:S01]  /*bc20*/  ISETP.NE.AND P0, PT, R84, 0x2, PT ;  /* 0x000000025400780c */ /* 0x000fe20003f05270 */
[----:B------:R-:W-:Y:S01]  /*bc30*/  IMAD.IADD R20, R29, 0x1, R66 ;  /* 0x000000011d147824 */ /* 0x000fe200078e0242 */
[----:B------:R-:W-:Y:S01]  /*bc40*/  ISETP.NE.AND P1, PT, R0, 0x4, PT ;  /* 0x000000040000780c */ /* 0x000fe20003f25270 */
[----:B------:R-:W-:Y:S01]  /*bc50*/  IMAD.IADD R21, R31, 0x1, R68 ;  /* 0x000000011f157824 */ /* 0x000fe200078e0244 */
[----:B--2---:R-:W-:Y:S02]  /*bc60*/  SEL R2, RZ, 0x1, P0 ;  /* 0x00000001ff027807 */ /* 0x004fe40000000000 */
[----:B------:R-:W-:Y:S02]  /*bc70*/  SEL R3, RZ, 0x1, P1 ;  /* 0x00000001ff037807 */ /* 0x000fe40000800000 */
[----:B------:R-:W-:Y:S02]  /*bc80*/  LOP3.LUT R75, R75, R2, RZ, 0x3c, !PT ;  /* 0x000000024b4b7212 */ /* 0x000fe400078e3cff */
[----:B------:R-:W-:Y:S02]  /*bc90*/  LOP3.LUT R76, R76, R3, RZ, 0x3c, !PT ;  /* 0x000000034c4c7212 */ /* 0x000fe400078e3cff */
[----:B------:R-:W-:Y:S02]  /*bca0*/  @P2 R2UR UR60, R74 ;  /* 0x000000004a3c22ca */ /* 0x000fe400000e0000 */
[----:B------:R-:W-:Y:S02]  /*bcb0*/  SEL R84, R84, RZ, P0 ;  /* 0x000000ff54547207 */ /* 0x000fe40000000000 */
[----:B------:R-:W-:Y:S01]  /*bcc0*/  SEL R30, R0, RZ, P1 ;  /* 0x000000ff001e7207 */ /* 0x000fe20000800000 */
[----:B------:R-:W-:Y:S10]  /*bcd0*/  @P2 BRA `(.L_x_182) ;  /* 0xffffffa400ac2947 */ /* 0x000ff4000383ffff */
[----:B------:R-:W-:-:S09]  /*bce0*/  UISETP.NE.AND UP0, UPT, UR47, URZ, UPT ;  /* 0x000000ff2f00728c */ /* 0x000fd2000bf05270 */
[----:B------:R-:W-:Y:S05]  /*bcf0*/  BRA.U !UP0, `(.L_x_183) ;  /* 0x0000000108487547 */ /* 0x000fea000b800000 */
[----:B------:R-:W2:Y:S02]  /*bd00*/  LDCU.64 UR4, c[0x0][0x890] ;  /* 0x00011200ff0477ac */ /* 0x000ea40008000a00 */
[----:B--2---:R-:W-:-:S04]  /*bd10*/  UISETP.NE.U32.AND UP0, UPT, UR4, URZ, UPT ;  /* 0x000000ff0400728c */ /* 0x004fc8000bf05070 */
[----:B------:R-:W-:-:S09]  /*bd20*/  UISETP.NE.AND.EX UP0, UPT, UR5, URZ, UPT, UP0 ;  /* 0x000000ff0500728c */ /* 0x000fd2000bf05300 */
[----:B------:R-:W-:Y:S05]  /*bd30*/  BRA.U UP0, `(.L_x_184) ;  /* 0x00000001000c7547 */ /* 0x000fea000b800000 */
[----:B------:R-:W-:-:S13]  /*bd40*/  FSETP.NEU.AND P0, PT, R35, RZ, PT ;  /* 0x000000ff2300720b */ /* 0x000fda0003f0d000 */
[----:B------:R-:W-:Y:S05]  /*bd50*/  @!P0 EXIT ;  /* 0x000000000000894d */ /* 0x000fea0003800000 */
[----:B------:R-:W-:Y:S05]  /*bd60*/  BRA `(.L_x_183) ;  /* 0x00000000002c7947 */ /* 0x000fea0003800000 */
.L_x_184:
[----:B------:R-:W-:Y:S01]  /*bd70*/  ISETP.NE.AND P0, PT, R83, RZ, PT ;  /* 0x000000ff5300720c */ /* 0x000fe20003f05270 */
[----:B------:R-:W-:-:S12]  /*bd80*/  BSSY.RECONVERGENT B0, `(.L_x_183) ;  /* 0x0000009000007945 */ /* 0x000fd80003800200 */
[----:B------:R-:W-:Y:S05]  /*bd90*/  @P0 BRA `(.L_x_185) ;  /* 0x0000000000140947 */ /* 0x000fea0003800000 */
[----:B------:R-:W2:Y:S02]  /*bda0*/  LDCU.64 UR4, c[0x0][0x888] ;  /* 0x00011100ff0477ac */ /* 0x000ea40008000a00 */
[----:B--2---:R-:W-:-:S04]  /*bdb0*/  ISETP.NE.U32.AND P0, PT, RZ, UR4, PT ;  /* 0x00000004ff007c0c */ /* 0x004fc8000bf05070 */
[----:B------:R-:W-:-:S13]  /*bdc0*/  ISETP.NE.AND.EX P0, PT, RZ, UR5, PT, P0 ;  /* 0x00000005ff007c0c */ /* 0x000fda000bf05300 */
[----:B------:R-:W-:Y:S05]  /*bdd0*/  @!P0 EXIT ;  /* 0x000000000000894d */ /* 0x000fea0003800000 */
[----:B------:R-:W-:Y:S05]  /*bde0*/  BRA `(.L_x_186) ;  /* 0x0000000000087947 */ /* 0x000fea0003800000 */
.L_x_185:
[----:B------:R-:W-:-:S13]  /*bdf0*/  FSETP.NEU.AND P0, PT, R35, RZ, PT ;  /* 0x000000ff2300720b */ /* 0x000fda0003f0d000 */
[----:B------:R-:W-:Y:S05]  /*be00*/  @!P0 EXIT ;  /* 0x000000000000894d */ /* 0x000fea0003800000 */
.L_x_186:
[----:B------:R-:W-:Y:S05]  /*be10*/  BSYNC.RECONVERGENT B0 ;  /* 0x0000000000007941 */ /* 0x000fea0003800200 */
.L_x_183:
[----:B------:R-:W-:Y:S01]  /*be20*/  ULEA UR4, UR37, UR36, 0x3 ;  /* 0x0000002425047291 */ /* 0x000fe2000f8e18ff */
[----:B------:R-:W-:-:S04]  /*be30*/  DEPBAR.LE SB0, 0x0 ;  /* 0x000080000000791a */ /* 0x000fc80000000000 */
[----:B------:R-:W-:-:S04]  /*be40*/  UIADD3 UR4, UPT, UPT, UR4, 0x40, URZ ;  /* 0x0000004004047890 */ /* 0x000fc8000fffe0ff */
[----:B------:R-:W-:-:S09]  /*be50*/  UPRMT UR4, UR46, 0x654, UR4 ;  /* 0x000006542e047896 */ /* 0x000fd20008000004 */
[----:B------:R-:W-:Y:S01]  /*be60*/  SYNCS.ARRIVE.TRANS64.RED.A1T0 RZ, [UR4], RZ ;  /* 0x000000ffffff79a7 */ /* 0x000fe20008100404 */
[----:B------:R-:W-:Y:S05]  /*be70*/  EXIT ;  /* 0x000000000000794d */ /* 0x000fea0003800000 */
.L_x_24:
[----:B--2---:R2:W4:Y:S02]  /*be80*/  SYNCS.PHASECHK.TRANS64.TRYWAIT P0, [R3+URZ+0xe0], R2 ;  /* 0x0000e002030075a7 */ /* 0x00452400080011ff */
[----:B----4-:R-:W-:Y:S05]  /*be90*/  @!P0 NANOSLEEP.SYNCS 0x989680 ;  /* 0x009896800000895d */ /* 0x010fea0003900000 */
[----:B------:R-:W4:Y:S02]  /*bea0*/  @!P0 SYNCS.PHASECHK.TRANS64 P0, [R3+URZ+0xe0], R2 ;  /* 0x0000e002030085a7 */ /* 0x000f2400080010ff */
[----:B----4-:R-:W-:Y:S05]  /*beb0*/  @!P0 BRA `(.L_x_24) ;  /* 0xfffffffc00f08947 */ /* 0x010fea000383ffff */
[----:B------:R-:W-:Y:S05]  /*bec0*/  BRA `(.L_x_187) ;  /* 0xffffff5800507947 */ /* 0x000fea000383ffff */
.L_x_27:
[----:B-1----:R-:W-:-:S07]  /*bed0*/  MOV R2, UR7 ;  /* 0x0000000700027c02 */ /* 0x002fce0008000f00 */
.L_x_188:
[----:B-1----:R1:W2:Y:S02]  /*bee0*/  SYNCS.PHASECHK.TRANS64.TRYWAIT P0, [R2+URZ+0x10], R5 ;  /* 0x00001005020075a7 */ /* 0x0022a400080011ff */
[----:B--2---:R-:W-:Y:S05]  /*bef0*/  @!P0 NANOSLEEP.SYNCS 0x989680 ;  /* 0x009896800000895d */ /* 0x004fea0003900000 */
[----:B------:R-:W2:Y:S02]  /*bf00*/  @!P0 SYNCS.PHASECHK.TRANS64 P0, [R2+URZ+0x10], R5 ;  /* 0x00001005020085a7 */ /* 0x000ea400080010ff */
[----:B--2---:R-:W-:Y:S05]  /*bf10*/  @!P0 BRA `(.L_x_188) ;  /* 0xfffffffc00f08947 */ /* 0x004fea000383ffff */
[----:B------:R-:W-:Y:S05]  /*bf20*/  BRA `(.L_x_26) ;  /* 0xffffff5800b87947 */ /* 0x000fea000383ffff */
.L_x_36:
[----:B------:R-:W-:-:S07]  /*bf30*/  MOV R2, UR7 ;  /* 0x0000000700027c02 */ /* 0x000fce0008000f00 */
.L_x_189:
[----:B-1----:R1:W2:Y:S02]  /*bf40*/  SYNCS.PHASECHK.TRANS64.TRYWAIT P0, [R2+URZ+0x10], R5 ;  /* 0x00001005020075a7 */ /* 0x0022a400080011ff */
[----:B--2---:R-:W-:Y:S05]  /*bf50*/  @!P0 NANOSLEEP.SYNCS 0x989680 ;  /* 0x009896800000895d */ /* 0x004fea0003900000 */
[----:B------:R-:W2:Y:S02]  /*bf60*/  @!P0 SYNCS.PHASECHK.TRANS64 P0, [R2+URZ+0x10], R5 ;  /* 0x00001005020085a7 */ /* 0x000ea400080010ff */
[----:B--2---:R-:W-:Y:S05]  /*bf70*/  @!P0 BRA `(.L_x_189) ;  /* 0xfffffffc00f08947 */ /* 0x004fea000383ffff */
[----:B------:R-:W-:Y:S05]  /*bf80*/  BRA `(.L_x_35) ;  /* 0xffffff60000c7947 */ /* 0x000fea000383ffff */
.L_x_43:
[----:B-1----:R1:W2:Y:S02]  /*bf90*/  SYNCS.PHASECHK.TRANS64.TRYWAIT P0, [R2+URZ+0x70], R3 ;  /* 0x00007003020075a7 */ /* 0x0022a400080011ff */
[----:B--2---:R-:W-:Y:S05]  /*bfa0*/  @!P0 NANOSLEEP.SYNCS 0x989680 ;  /* 0x009896800000895d */ /* 0x004fea0003900000 */
[----:B------:R-:W2:Y:S02]  /*bfb0*/  @!P0 SYNCS.PHASECHK.TRANS64 P0, [R2+URZ+0x70], R3 ;  /* 0x00007003020085a7 */ /* 0x000ea400080010ff */
[----:B--2---:R-:W-:Y:S05]  /*bfc0*/  @!P0 BRA `(.L_x_43) ;  /* 0xfffffffc00f08947 */ /* 0x004fea000383ffff */
[----:B------:R-:W-:Y:S05]  /*bfd0*/  BRA `(.L_x_190) ;  /* 0xffffff6400407947 */ /* 0x000fea000383ffff */
.L_x_47:
[----:B---3--:R-:W-:-:S07]  /*bfe0*/  MOV R0, UR4 ;  /* 0x0000000400007c02 */ /* 0x008fce0008000f00 */
.L_x_191:
[----:B-1----:R1:W2:Y:S02]  /*bff0*/  SYNCS.PHASECHK.TRANS64.TRYWAIT P0, [R0+URZ], R3 ;  /* 0x00000003000075a7 */ /* 0x0022a400080011ff */
[----:B--2---:R-:W-:Y:S05]  /*c000*/  @!P0 NANOSLEEP.SYNCS 0x989680 ;  /* 0x009896800000895d */ /* 0x004fea0003900000 */
[----:B------:R-:W2:Y:S02]  /*c010*/  @!P0 SYNCS.PHASECHK.TRANS64 P0, [R0+URZ], R3 ;  /* 0x00000003000085a7 */ /* 0x000ea400080010ff */
[----:B--2---:R-:W-:Y:S05]  /*c020*/  @!P0 BRA `(.L_x_191) ;  /* 0xfffffffc00f08947 */ /* 0x004fea000383ffff */
[----:B------:R-:W-:Y:S05]  /*c030*/  BRA `(.L_x_192) ;  /* 0xffffff6800b07947 */ /* 0x000fea000383ffff */
.L_x_50:
[----:B-1----:R1:W2:Y:S02]  /*c040*/  SYNCS.PHASECHK.TRANS64.TRYWAIT P0, [R0+URZ+0xd0], R5 ;  /* 0x0000d005000075a7 */ /* 0x0022a400080011ff */
[----:B--2---:R-:W-:Y:S05]  /*c050*/  @!P0 NANOSLEEP.SYNCS 0x989680 ;  /* 0x009896800000895d */ /* 0x004fea0003900000 */
[----:B------:R-:W2:Y:S02]  /*c060*/  @!P0 SYNCS.PHASECHK.TRANS64 P0, [R0+URZ+0xd0], R5 ;  /* 0x0000d005000085a7 */ /* 0x000ea400080010ff */
[----:B--2---:R-:W-:Y:S05]  /*c070*/  @!P0 BRA `(.L_x_50) ;  /* 0xfffffffc00f08947 */ /* 0x004fea000383ffff */
[----:B------:R-:W-:Y:S05]  /*c080*/  BRA `(.L_x_193) ;  /* 0xffffff6c00107947 */ /* 0x000fea000383ffff */
.L_x_51:
[----:B------:R-:W-:-:S07]  /*c090*/  MOV R0, UR4 ;  /* 0x0000000400007c02 */ /* 0x000fce0008000f00 */
.L_x_194:
[----:B-1----:R1:W2:Y:S02]  /*c0a0*/  SYNCS.PHASECHK.TRANS64.TRYWAIT P0, [R0+URZ+0x80], R7 ;  /* 0x00008007000075a7 */ /* 0x0022a400080011ff */
[----:B--2---:R-:W-:Y:S05]  /*c0b0*/  @!P0 NANOSLEEP.SYNCS 0x989680 ;  /* 0x009896800000895d */ /* 0x004fea0003900000 */
[----:B------:R-:W2:Y:S02]  /*c0c0*/  @!P0 SYNCS.PHASECHK.TRANS64 P0, [R0+URZ+0x80], R7 ;  /* 0x00008007000085a7 */ /* 0x000ea400080010ff */
[----:B--2---:R-:W-:Y:S05]  /*c0d0*/  @!P0 BRA `(.L_x_194) ;  /* 0xfffffffc00f08947 */ /* 0x004fea000383ffff */
[----:B------:R-:W-:Y:S05]  /*c0e0*/  BRA `(.L_x_195) ;  /* 0xffffff6c00207947 */ /* 0x000fea000383ffff */
.L_x_52:
[----:B-1----:R1:W2:Y:S02]  /*c0f0*/  SYNCS.PHASECHK.TRANS64.TRYWAIT P1, [R0+URZ+0x70], R5 ;  /* 0x00007005000075a7 */ /* 0x0022a400080211ff */
[----:B--2---:R-:W-:Y:S05]  /*c100*/  @!P1 NANOSLEEP.SYNCS 0x989680 ;  /* 0x009896800000995d */ /* 0x004fea0003900000 */
[----:B------:R-:W2:Y:S02]  /*c110*/  @!P1 SYNCS.PHASECHK.TRANS64 P1, [R0+URZ+0x70], R5 ;  /* 0x00007005000095a7 */ /* 0x000ea400080210ff */
[----:B--2---:R-:W-:Y:S05]  /*c120*/  @!P1 BRA `(.L_x_52) ;  /* 0xfffffffc00f09947 */ /* 0x004fea000383ffff */
[----:B------:R-:W-:Y:S05]  /*c130*/  BRA `(.L_x_196) ;  /* 0xffffff6c00507947 */ /* 0x000fea000383ffff */
.L_x_55:
[----:B------:R-:W-:-:S07]  /*c140*/  MOV R0, UR4 ;  /* 0x0000000400007c02 */ /* 0x000fce0008000f00 */
.L_x_197:
[----:B-1----:R1:W2:Y:S02]  /*c150*/  SYNCS.PHASECHK.TRANS64.TRYWAIT P0, [R0+URZ+0x80], R3 ;  /* 0x00008003000075a7 */ /* 0x0022a400080011ff */
[----:B--2---:R-:W-:Y:S05]  /*c160*/  @!P0 NANOSLEEP.SYNCS 0x989680 ;  /* 0x009896800000895d */ /* 0x004fea0003900000 */
[----:B------:R-:W2:Y:S02]  /*c170*/  @!P0 SYNCS.PHASECHK.TRANS64 P0, [R0+URZ+0x80], R3 ;  /* 0x00008003000085a7 */ /* 0x000ea400080010ff */
[----:B--2---:R-:W-:Y:S05]  /*c180*/  @!P0 BRA `(.L_x_197) ;  /* 0xfffffffc00f08947 */ /* 0x004fea000383ffff */
[----:B------:R-:W-:Y:S05]  /*c190*/  BRA `(.L_x_54) ;  /* 0xffffff6c00a47947 */ /* 0x000fea000383ffff */
.L_x_64:
[----:B-1----:R-:W-:-:S04]  /*c1a0*/  MOV R4, UR5 ;  /* 0x0000000500047c02 */ /* 0x002fc80008000f00 */
[----:B------:R1:W2:Y:S03]  /*c1b0*/  SYNCS.PHASECHK.TRANS64.TRYWAIT P0, [R4+URZ+0x8], R5 ;  /* 0x00000805040075a7 */ /* 0x0002a600080011ff */
[----:B--2---:R-:W-:Y:S05]  /*c1c0*/  @!P0 NANOSLEEP.SYNCS 0x989680 ;  /* 0x009896800000895d */ /* 0x004fea0003900000 */
[----:B------:R-:W2:Y:S02]  /*c1d0*/  @!P0 SYNCS.PHASECHK.TRANS64 P0, [R4+URZ+0x8], R5 ;  /* 0x00000805040085a7 */ /* 0x000ea400080010ff */
[----:B--2---:R-:W-:Y:S05]  /*c1e0*/  @!P0 BRA `(.L_x_64) ;  /* 0xfffffffc00ec8947 */ /* 0x004fea000383ffff */
[----:B------:R-:W-:Y:S05]  /*c1f0*/  BRA `(.L_x_63) ;  /* 0xffffff7000607947 */ /* 0x000fea000383ffff */
.L_x_66:
[----:B------:R-:W-:Y:S01]  /*c200*/  BSSY B0, `(.L_x_198) ;  /* 0x0000006000007945 */ /* 0x000fe20003800000 */
[----:B------:R-:W-:-:S07]  /*c210*/  MOV R15, 0xffffffff ;  /* 0xffffffff000f7802 */ /* 0x000fce0000000f00 */
[----:B-1---5:R-:W-:Y:S05]  /*c220*/  WARPSYNC.COLLECTIVE R15, `(.L_x_199) ;  /* 0x000000000f0c7348 */ /* 0x022fea0003c00000 */
[----:B------:R-:W-:Y:S02]  /*c230*/  ELECT P6, UR79, PT ;  /* 0x00000000004f782f */ /* 0x000fe400038c0000 */
[----:B------:R-:W-:Y:S01]  /*c240*/  MOV R14, UR79 ;  /* 0x0000004f000e7c02 */ /* 0x000fe20008000f00 */
[----:B-1---5:R-:W-:Y:S10]  /*c250*/  ENDCOLLECTIVE ;  /* 0x000000000000791b */ /* 0x022ff40003800000 */
.L_x_199:
[----:B------:R-:W-:Y:S05]  /*c260*/  BSYNC B0 ;  /* 0x0000000000007941 */ /* 0x000fea0003800000 */
.L_x_198:
[----:B------:R-:W-:Y:S05]  /*c270*/  BRA `(.L_x_200) ;  /* 0xffffff7000947947 */ /* 0x000fea000383ffff */
.L_x_68:
[----:B-1----:R-:W-:-:S04]  /*c280*/  MOV R2, UR5 ;  /* 0x0000000500027c02 */ /* 0x002fc80008000f00 */
[----:B------:R1:W2:Y:S03]  /*c290*/  SYNCS.PHASECHK.TRANS64.TRYWAIT P0, [R2+URZ+0x8], R3 ;  /* 0x00000803020075a7 */ /* 0x0002a600080011ff */
[----:B--2---:R-:W-:Y:S05]  /*c2a0*/  @!P0 NANOSLEEP.SYNCS 0x989680 ;  /* 0x009896800000895d */ /* 0x004fea0003900000 */
[----:B------:R-:W2:Y:S02]  /*c2b0*/  @!P0 SYNCS.PHASECHK.TRANS64 P0, [R2+URZ+0x8], R3 ;  /* 0x00000803020085a7 */ /* 0x000ea400080010ff */
[----:B--2---:R-:W-:Y:S05]  /*c2c0*/  @!P0 BRA `(.L_x_68) ;  /* 0xfffffffc00ec8947 */ /* 0x004fea000383ffff */
[----:B------:R-:W-:Y:S05]  /*c2d0*/  BRA `(.L_x_67) ;  /* 0xffffff7000987947 */ /* 0x000fea000383ffff */
.L_x_69:
[----:B-1----:R1:W2:Y:S02]  /*c2e0*/  SYNCS.PHASECHK.TRANS64.TRYWAIT P0, [R0+URZ+0x70], R5 ;  /* 0x00007005000075a7 */ /* 0x0022a400080011ff */
[----:B--2---:R-:W-:Y:S05]  /*c2f0*/  @!P0 NANOSLEEP.SYNCS 0x989680 ;  /* 0x009896800000895d */ /* 0x004fea0003900000 */
[----:B------:R-:W2:Y:S02]  /*c300*/  @!P0 SYNCS.PHASECHK.TRANS64 P0, [R0+URZ+0x70], R5 ;  /* 0x00007005000085a7 */ /* 0x000ea400080010ff */
[----:B--2---:R-:W-:Y:S05]  /*c310*/  @!P0 BRA `(.L_x_69) ;  /* 0xfffffffc00f08947 */ /* 0x004fea000383ffff */
[----:B------:R-:W-:Y:S05]  /*c320*/  BRA `(.L_x_201) ;  /* 0xffffff7400ac7947 */ /* 0x000fea000383ffff */
.L_x_71:
[----:B------:R-:W-:-:S13]  /*c330*/  R2UR UR4, R4 ;  /* 0x00000000040472ca */ /* 0x000fda00000e0000 */
[----:B------:R-:W-:-:S07]  /*c340*/  MOV R0, UR4 ;  /* 0x0000000400007c02 */ /* 0x000fce0008000f00 */
.L_x_202:
[----:B-1----:R1:W2:Y:S02]  /*c350*/  SYNCS.PHASECHK.TRANS64.TRYWAIT P0, [R0+URZ+0xb0], R5 ;  /* 0x0000b005000075a7 */ /* 0x0022a400080011ff */
[----:B--2---:R-:W-:Y:S05]  /*c360*/  @!P0 NANOSLEEP.SYNCS 0x989680 ;  /* 0x009896800000895d */ /* 0x004fea0003900000 */
[----:B------:R-:W2:Y:S02]  /*c370*/  @!P0 SYNCS.PHASECHK.TRANS64 P0, [R0+URZ+0xb0], R5 ;  /* 0x0000b005000085a7 */ /* 0x000ea400080010ff */
[----:B--2---:R-:W-:Y:S05]  /*c380*/  @!P0 BRA `(.L_x_202) ;  /* 0xfffffffc00f08947 */ /* 0x004fea000383ffff */
[----:B------:R-:W-:Y:S05]  /*c390*/  BRA `(.L_x_203) ;  /* 0xffffff7800007947 */ /* 0x000fea000383ffff */
.L_x_74:
[----:B------:R-:W-:Y:S07]  /*c3a0*/  MOV R0, UR5 ;  /* 0x0000000500007c02 */ /* 0x000fee0008000f00 */
.L_x_204:
[----:B-1----:R1:W2:Y:S02]  /*c3b0*/  SYNCS.PHASECHK.TRANS64.TRYWAIT P0, [R0+URZ], R5 ;  /* 0x00000005000075a7 */ /* 0x0022a400080011ff */
[----:B--2---:R-:W-:Y:S05]  /*c3c0*/  @!P0 NANOSLEEP.SYNCS 0x989680 ;  /* 0x009896800000895d */ /* 0x004fea0003900000 */
[----:B------:R-:W2:Y:S02]  /*c3d0*/  @!P0 SYNCS.PHASECHK.TRANS64 P0, [R0+URZ], R5 ;  /* 0x00000005000085a7 */ /* 0x000ea400080010ff */
[----:B--2---:R-:W-:Y:S05]  /*c3e0*/  @!P0 BRA `(.L_x_204) ;  /* 0xfffffffc00f08947 */ /* 0x004fea000383ffff */
[----:B------:R-:W-:Y:S05]  /*c3f0*/  BRA `(.L_x_73) ;  /* 0xffffff7800187947 */ /* 0x000fea000383ffff */
.L_x_78:
[----:B-1----:R-:W-:-:S07]  /*c400*/  MOV R0, UR4 ;  /* 0x0000000400007c02 */ /* 0x002fce0008000f00 */
.L_x_205:
[----:B-1----:R1:W2:Y:S02]  /*c410*/  SYNCS.PHASECHK.TRANS64.TRYWAIT P0, [R0+URZ], R3 ;  /* 0x00000003000075a7 */ /* 0x0022a400080011ff */
[----:B--2---:R-:W-:Y:S05]  /*c420*/  @!P0 NANOSLEEP.SYNCS 0x989680 ;  /* 0x009896800000895d */ /* 0x004fea0003900000 */
[----:B------:R-:W2:Y:S02]  /*c430*/  @!P0 SYNCS.PHASECHK.TRANS64 P0, [R0+URZ], R3 ;  /* 0x00000003000085a7 */ /* 0x000ea400080010ff */
[----:B--2---:R-:W-:Y:S05]  /*c440*/  @!P0 BRA `(.L_x_205) ;  /* 0xfffffffc00f08947 */ /* 0x004fea000383ffff */
[----:B------:R-:W-:Y:S05]  /*c450*/  BRA `(.L_x_206) ;  /* 0xffffff8000307947 */ /* 0x000fea000383ffff */
.L_x_79:
[----:B------:R-:W-:-:S07]  /*c460*/  MOV R0, UR5 ;  /* 0x0000000500007c02 */ /* 0x000fce0008000f00 */
.L_x_207:
[----:B-1----:R1:W2:Y:S02]  /*c470*/  SYNCS.PHASECHK.TRANS64.TRYWAIT P0, [R0+URZ], R3 ;  /* 0x00000003000075a7 */ /* 0x0022a400080011ff */
[----:B--2---:R-:W-:Y:S05]  /*c480*/  @!P0 NANOSLEEP.SYNCS 0x989680 ;  /* 0x009896800000895d */ /* 0x004fea0003900000 */
[----:B------:R-:W2:Y:S02]  /*c490*/  @!P0 SYNCS.PHASECHK.TRANS64 P0, [R0+URZ], R3 ;  /* 0x00000003000085a7 */ /* 0x000ea400080010ff */
[----:B--2---:R-:W-:Y:S05]  /*c4a0*/  @!P0 BRA `(.L_x_207) ;  /* 0xfffffffc00f08947 */ /* 0x004fea000383ffff */
[----:B------:R-:W-:Y:S05]  /*c4b0*/  BRA `(.L_x_208) ;  /* 0xffffff8000407947 */ /* 0x000fea000383ffff */
.L_x_80:
[----:B------:R-:W-:-:S07]  /*c4c0*/  MOV R0, UR5 ;  /* 0x0000000500007c02 */ /* 0x000fce0008000f00 */
.L_x_209:
[----:B-1----:R1:W2:Y:S02]  /*c4d0*/  SYNCS.PHASECHK.TRANS64.TRYWAIT P0, [R0+URZ], R3 ;  /* 0x00000003000075a7 */ /* 0x0022a400080011ff */
[----:B--2---:R-:W-:Y:S05]  /*c4e0*/  @!P0 NANOSLEEP.SYNCS 0x989680 ;  /* 0x009896800000895d */ /* 0x004fea0003900000 */
[----:B------:R-:W2:Y:S02]  /*c4f0*/  @!P0 SYNCS.PHASECHK.TRANS64 P0, [R0+URZ], R3 ;  /* 0x00000003000085a7 */ /* 0x000ea400080010ff */
[----:B--2---:R-:W-:Y:S05]  /*c500*/  @!P0 BRA `(.L_x_209) ;  /* 0xfffffffc00f08947 */ /* 0x004fea000383ffff */
[----:B------:R-:W-:Y:S05]  /*c510*/  BRA `(.L_x_210) ;  /* 0xffffff80004c7947 */ /* 0x000fea000383ffff */
.L_x_83:
[----:B------:R-:W-:-:S07]  /*c520*/  MOV R0, UR62 ;  /* 0x0000003e00007c02 */ /* 0x000fce0008000f00 */
.L_x_211:
[----:B-1----:R1:W2:Y:S02]  /*c530*/  SYNCS.PHASECHK.TRANS64.TRYWAIT P1, [R0+URZ+0xf0], R3 ;  /* 0x0000f003000075a7 */ /* 0x0022a400080211ff */
[----:B--2---:R-:W-:Y:S05]  /*c540*/  @!P1 NANOSLEEP.SYNCS 0x989680 ;  /* 0x009896800000995d */ /* 0x004fea0003900000 */
[----:B------:R-:W2:Y:S02]  /*c550*/  @!P1 SYNCS.PHASECHK.TRANS64 P1, [R0+URZ+0xf0], R3 ;  /* 0x0000f003000095a7 */ /* 0x000ea400080210ff */
[----:B--2---:R-:W-:Y:S05]  /*c560*/  @!P1 BRA `(.L_x_211) ;  /* 0xfffffffc00f09947 */ /* 0x004fea000383ffff */
[----:B------:R-:W-:Y:S05]  /*c570*/  BRA `(.L_x_212) ;  /* 0xffffff80009c7947 */ /* 0x000fea000383ffff */
.L_x_88:
[----:B--2---:R2:W4:Y:S02]  /*c580*/  SYNCS.PHASECHK.TRANS64.TRYWAIT P0, [R0+URZ+0x70], R3 ;  /* 0x00007003000075a7 */ /* 0x00452400080011ff */
[----:B----4-:R-:W-:Y:S05]  /*c590*/  @!P0 NANOSLEEP.SYNCS 0x989680 ;  /* 0x009896800000895d */ /* 0x010fea0003900000 */
[----:B------:R-:W4:Y:S02]  /*c5a0*/  @!P0 SYNCS.PHASECHK.TRANS64 P0, [R0+URZ+0x70], R3 ;  /* 0x00007003000085a7 */ /* 0x000f2400080010ff */
[----:B----4-:R-:W-:Y:S05]  /*c5b0*/  @!P0 BRA `(.L_x_88) ;  /* 0xfffffffc00f08947 */ /* 0x010fea000383ffff */
[----:B------:R-:W-:Y:S05]  /*c5c0*/  BRA `(.L_x_213) ;  /* 0xffffff8400b07947 */ /* 0x000fea000383ffff */
.L_x_91:
[----:B------:R-:W-:Y:S07]  /*c5d0*/  MOV R0, UR4 ;  /* 0x0000000400007c02 */ /* 0x000fee0008000f00 */
.L_x_214:
[----:B--2---:R2:W4:Y:S02]  /*c5e0*/  SYNCS.PHASECHK.TRANS64.TRYWAIT P0, [R0+URZ+0x68], R3 ;  /* 0x00006803000075a7 */ /* 0x00452400080011ff */
[----:B----4-:R-:W-:Y:S05]  /*c5f0*/  @!P0 NANOSLEEP.SYNCS 0x989680 ;  /* 0x009896800000895d */ /* 0x010fea0003900000 */
[----:B------:R-:W4:Y:S02]  /*c600*/  @!P0 SYNCS.PHASECHK.TRANS64 P0, [R0+URZ+0x68], R3 ;  /* 0x00006803000085a7 */ /* 0x000f2400080010ff */
[----:B----4-:R-:W-:Y:S05]  /*c610*/  @!P0 BRA `(.L_x_214) ;  /* 0xfffffffc00f08947 */ /* 0x010fea000383ffff */
[----:B------:R-:W-:Y:S05]  /*c620*/  BRA `(.L_x_90) ;  /* 0xffffff8800907947 */ /* 0x000fea000383ffff */
.L_x_94:
[----:B------:R-:W-:Y:S07]  /*c630*/  MOV R3, UR4 ;  /* 0x0000000400037c02 */ /* 0x000fee0008000f00 */
.L_x_215:
[----:B-1----:R1:W2:Y:S02]  /*c640*/  SYNCS.PHASECHK.TRANS64.TRYWAIT P0, [R3+URZ+0x40], R12 ;  /* 0x0000400c030075a7 */ /* 0x0022a400080011ff */
[----:B--2---:R-:W-:Y:S05]  /*c650*/  @!P0 NANOSLEEP.SYNCS 0x989680 ;  /* 0x009896800000895d */ /* 0x004fea0003900000 */
[----:B------:R-:W2:Y:S02]  /*c660*/  @!P0 SYNCS.PHASECHK.TRANS64 P0, [R3+URZ+0x40], R12 ;  /* 0x0000400c030085a7 */ /* 0x000ea400080010ff */
[----:B--2---:R-:W-:Y:S05]  /*c670*/  @!P0 BRA `(.L_x_215) ;  /* 0xfffffffc00f08947 */ /* 0x004fea000383ffff */
[----:B------:R-:W-:Y:S05]  /*c680*/  BRA `(.L_x_216) ;  /* 0xffffff8c000c7947 */ /* 0x000fea000383ffff */
.L_x_95:
[----:B-1----:R-:W-:Y:S07]  /*c690*/  MOV R3, UR4 ;  /* 0x0000000400037c02 */ /* 0x002fee0008000f00 */
.L_x_217:
[----:B-1----:R1:W2:Y:S02]  /*c6a0*/  SYNCS.PHASECHK.TRANS64.TRYWAIT P0, [R3+URZ+0x48], R12 ;  /* 0x0000480c030075a7 */ /* 0x0022a400080011ff */
[----:B--2---:R-:W-:Y:S05]  /*c6b0*/  @!P0 NANOSLEEP.SYNCS 0x989680 ;  /* 0x009896800000895d */ /* 0x004fea0003900000 */
[----:B------:R-:W2:Y:S02]  /*c6c0*/  @!P0 SYNCS.PHASECHK.TRANS64 P0, [R3+URZ+0x48], R12 ;  /* 0x0000480c030085a7 */ /* 0x000ea400080010ff */
[----:B--2---:R-:W-:Y:S05]  /*c6d0*/  @!P0 BRA `(.L_x_217) ;  /* 0xfffffffc00f08947 */ /* 0x004fea000383ffff */
[----:B------:R-:W-:Y:S05]  /*c6e0*/  BRA `(.L_x_218) ;  /* 0xffffff8c004c7947 */ /* 0x000fea000383ffff */
.L_x_96:
[----:B-1----:R-:W-:Y:S07]  /*c6f0*/  MOV R3, UR4 ;  /* 0x0000000400037c02 */ /* 0x002fee0008000f00 */
.L_x_219:
[----:B-1----:R1:W2:Y:S02]  /*c700*/  SYNCS.PHASECHK.TRANS64.TRYWAIT P0, [R3+URZ+0x50], R12 ;  /* 0x0000500c030075a7 */ /* 0x0022a400080011ff */
[----:B--2---:R-:W-:Y:S05]  /*c710*/  @!P0 NANOSLEEP.SYNCS 0x989680 ;  /* 0x009896800000895d */ /* 0x004fea0003900000 */
[----:B------:R-:W2:Y:S02]  /*c720*/  @!P0 SYNCS.PHASECHK.TRANS64 P0, [R3+URZ+0x50], R12 ;  /* 0x0000500c030085a7 */ /* 0x000ea400080010ff */
[----:B--2---:R-:W-:Y:S05]  /*c730*/  @!P0 BRA `(.L_x_219) ;  /* 0xfffffffc00f08947 */ /* 0x004fea000383ffff */
[----:B------:R-:W-:Y:S05]  /*c740*/  BRA `(.L_x_220) ;  /* 0xffffff8c00947947 */ /* 0x000fea000383ffff */
.L_x_97:
[----:B-1----:R-:W-:Y:S07]  /*c750*/  MOV R3, UR4 ;  /* 0x0000000400037c02 */ /* 0x002fee0008000f00 */
.L_x_221:
[----:B-1----:R1:W2:Y:S02]  /*c760*/  SYNCS.PHASECHK.TRANS64.TRYWAIT P0, [R3+URZ+0x58], R12 ;  /* 0x0000580c030075a7 */ /* 0x0022a400080011ff */
[----:B--2---:R-:W-:Y:S05]  /*c770*/  @!P0 NANOSLEEP.SYNCS 0x989680 ;  /* 0x009896800000895d */ /* 0x004fea0003900000 */
[----:B------:R-:W2:Y:S02]  /*c780*/  @!P0 SYNCS.PHASECHK.TRANS64 P0, [R3+URZ+0x58], R12 ;  /* 0x0000580c030085a7 */ /* 0x000ea400080010ff */
[----:B--2---:R-:W-:Y:S05]  /*c790*/  @!P0 BRA `(.L_x_221) ;  /* 0xfffffffc00f08947 */ /* 0x004fea000383ffff */
[----:B------:R-:W-:Y:S05]  /*c7a0*/  BRA `(.L_x_222) ;  /* 0xffffff8c00dc7947 */ /* 0x000fea000383ffff */
.L_x_98:
[----:B-1----:R-:W-:Y:S07]  /*c7b0*/  MOV R3, UR4 ;  /* 0x0000000400037c02 */ /* 0x002fee0008000f00 */
.L_x_223:
[----:B-1----:R1:W2:Y:S02]  /*c7c0*/  SYNCS.PHASECHK.TRANS64.TRYWAIT P0, [R3+URZ+0x40], R20 ;  /* 0x00004014030075a7 */ /* 0x0022a400080011ff */
[----:B--2---:R-:W-:Y:S05]  /*c7d0*/  @!P0 NANOSLEEP.SYNCS 0x989680 ;  /* 0x009896800000895d */ /* 0x004fea0003900000 */
[----:B------:R-:W2:Y:S02]  /*c7e0*/  @!P0 SYNCS.PHASECHK.TRANS64 P0, [R3+URZ+0x40], R20 ;  /* 0x00004014030085a7 */ /* 0x000ea400080010ff */
[----:B--2---:R-:W-:Y:S05]  /*c7f0*/  @!P0 BRA `(.L_x_223) ;  /* 0xfffffffc00f08947 */ /* 0x004fea000383ffff */
[----:B------:R-:W-:Y:S05]  /*c800*/  BRA `(.L_x_224) ;  /* 0xffffff9000287947 */ /* 0x000fea000383ffff */
.L_x_99:
[----:B-1----:R-:W-:Y:S07]  /*c810*/  MOV R3, UR4 ;  /* 0x0000000400037c02 */ /* 0x002fee0008000f00 */
.L_x_225:
[----:B-1----:R1:W2:Y:S02]  /*c820*/  SYNCS.PHASECHK.TRANS64.TRYWAIT P0, [R3+URZ+0x48], R20 ;  /* 0x00004814030075a7 */ /* 0x0022a400080011ff */
[----:B--2---:R-:W-:Y:S05]  /*c830*/  @!P0 NANOSLEEP.SYNCS 0x989680 ;  /* 0x009896800000895d */ /* 0x004fea0003900000 */
[----:B------:R-:W2:Y:S02]  /*c840*/  @!P0 SYNCS.PHASECHK.TRANS64 P0, [R3+URZ+0x48], R20 ;  /* 0x00004814030085a7 */ /* 0x000ea400080010ff */
[----:B--2---:R-:W-:Y:S05]  /*c850*/  @!P0 BRA `(.L_x_225) ;  /* 0xfffffffc00f08947 */ /* 0x004fea000383ffff */
[----:B------:R-:W-:Y:S05]  /*c860*/  BRA `(.L_x_226) ;  /* 0xffffff9000707947 */ /* 0x000fea000383ffff */
.L_x_100:
[----:B-1----:R-:W-:Y:S07]  /*c870*/  MOV R3, UR4 ;  /* 0x0000000400037c02 */ /* 0x002fee0008000f00 */
.L_x_227:
[----:B-1----:R1:W2:Y:S02]  /*c880*/  SYNCS.PHASECHK.TRANS64.TRYWAIT P0, [R3+URZ+0x50], R20 ;  /* 0x00005014030075a7 */ /* 0x0022a400080011ff */
[----:B--2---:R-:W-:Y:S05]  /*c890*/  @!P0 NANOSLEEP.SYNCS 0x989680 ;  /* 0x009896800000895d */ /* 0x004fea0003900000 */
[----:B------:R-:W2:Y:S02]  /*c8a0*/  @!P0 SYNCS.PHASECHK.TRANS64 P0, [R3+URZ+0x50], R20 ;  /* 0x00005014030085a7 */ /* 0x000ea400080010ff */
[----:B--2---:R-:W-:Y:S05]  /*c8b0*/  @!P0 BRA `(.L_x_227) ;  /* 0xfffffffc00f08947 */ /* 0x004fea000383ffff */
[----:B------:R-:W-:Y:S05]  /*c8c0*/  BRA `(.L_x_228) ;  /* 0xffffff9000b87947 */ /* 0x000fea000383ffff */
.L_x_101:
[----:B------:R-:W-:Y:S07]  /*c8d0*/  MOV R3, UR4 ;  /* 0x0000000400037c02 */ /* 0x000fee0008000f00 */
.L_x_229:
[----:B-1----:R1:W2:Y:S02]  /*c8e0*/  SYNCS.PHASECHK.TRANS64.TRYWAIT P0, [R3+URZ+0x58], R20 ;  /* 0x00005814030075a7 */ /* 0x0022a400080011ff */
[----:B--2---:R-:W-:Y:S05]  /*c8f0*/  @!P0 NANOSLEEP.SYNCS 0x989680 ;  /* 0x009896800000895d */ /* 0x004fea0003900000 */
[----:B------:R-:W2:Y:S02]  /*c900*/  @!P0 SYNCS.PHASECHK.TRANS64 P0, [R3+URZ+0x58], R20 ;  /* 0x00005814030085a7 */ /* 0x000ea400080010ff */
[----:B--2---:R-:W-:Y:S05]  /*c910*/  @!P0 BRA `(.L_x_229) ;  /* 0xfffffffc00f08947 */ /* 0x004fea000383ffff */
[----:B------:R-:W-:Y:S05]  /*c920*/  BRA `(.L_x_230) ;  /* 0xffffff9400407947 */ /* 0x000fea000383ffff */
.L_x_103:
[----:B------:R-:W-:-:S07]  /*c930*/  MOV R3, UR4 ;  /* 0x0000000400037c02 */ /* 0x000fce0008000f00 */
.L_x_231:
[----:B-1----:R1:W4:Y:S02]  /*c940*/  SYNCS.PHASECHK.TRANS64.TRYWAIT P0, [R3+URZ+0x40], R12 ;  /* 0x0000400c030075a7 */ /* 0x00232400080011ff */
[----:B----4-:R-:W-:Y:S05]  /*c950*/  @!P0 NANOSLEEP.SYNCS 0x989680 ;  /* 0x009896800000895d */ /* 0x010fea0003900000 */
[----:B------:R-:W4:Y:S02]  /*c960*/  @!P0 SYNCS.PHASECHK.TRANS64 P0, [R3+URZ+0x40], R12 ;  /* 0x0000400c030085a7 */ /* 0x000f2400080010ff */
[----:B----4-:R-:W-:Y:S05]  /*c970*/  @!P0 BRA `(.L_x_231) ;  /* 0xfffffffc00f08947 */ /* 0x010fea000383ffff */
[----:B------:R-:W-:Y:S05]  /*c980*/  BRA `(.L_x_232) ;  /* 0xffffff9400a87947 */ /* 0x000fea000383ffff */
.L_x_104:
[----:B-1----:R-:W-:-:S07]  /*c990*/  MOV R3, UR4 ;  /* 0x0000000400037c02 */ /* 0x002fce0008000f00 */
.L_x_233:
[----:B-1----:R1:W4:Y:S02]  /*c9a0*/  SYNCS.PHASECHK.TRANS64.TRYWAIT P0, [R3+URZ+0x48], R12 ;  /* 0x0000480c030075a7 */ /* 0x00232400080011ff */
[----:B----4-:R-:W-:Y:S05]  /*c9b0*/  @!P0 NANOSLEEP.SYNCS 0x989680 ;  /* 0x009896800000895d */ /* 0x010fea0003900000 */
[----:B------:R-:W4:Y:S02]  /*c9c0*/  @!P0 SYNCS.PHASECHK.TRANS64 P0, [R3+URZ+0x48], R12 ;  /* 0x0000480c030085a7 */ /* 0x000f2400080010ff */
[----:B----4-:R-:W-:Y:S05]  /*c9d0*/  @!P0 BRA `(.L_x_233) ;  /* 0xfffffffc00f08947 */ /* 0x010fea000383ffff */
[----:B------:R-:W-:Y:S05]  /*c9e0*/  BRA `(.L_x_234) ;  /* 0xffffff9400987947 */ /* 0x000fea000383ffff */
.L_x_105:
[----:B-1----:R-:W-:-:S07]  /*c9f0*/  MOV R3, UR4 ;  /* 0x0000000400037c02 */ /* 0x002fce0008000f00 */
.L_x_235:
[----:B-1----:R1:W4:Y:S02]  /*ca00*/  SYNCS.PHASECHK.TRANS64.TRYWAIT P0, [R3+URZ+0x50], R12 ;  /* 0x0000500c030075a7 */ /* 0x00232400080011ff */
[----:B----4-:R-:W-:Y:S05]  /*ca10*/  @!P0 NANOSLEEP.SYNCS 0x989680 ;  /* 0x009896800000895d */ /* 0x010fea0003900000 */
[----:B------:R-:W4:Y:S02]  /*ca20*/  @!P0 SYNCS.PHASECHK.TRANS64 P0, [R3+URZ+0x50], R12 ;  /* 0x0000500c030085a7 */ /* 0x000f2400080010ff */
[----:B----4-:R-:W-:Y:S05]  /*ca30*/  @!P0 BRA `(.L_x_235) ;  /* 0xfffffffc00f08947 */ /* 0x010fea000383ffff */
[----:B------:R-:W-:Y:S05]  /*ca40*/  BRA `(.L_x_236) ;  /* 0xffffff94008c7947 */ /* 0x000fea000383ffff */
.L_x_107:
[----:B--2---:R2:W4:Y:S02]  /*ca50*/  SYNCS.PHASECHK.TRANS64.TRYWAIT P0, [R0+URZ+0x70], R3 ;  /* 0x00007003000075a7 */ /* 0x00452400080011ff */
[----:B----4-:R-:W-:Y:S05]  /*ca60*/  @!P0 NANOSLEEP.SYNCS 0x989680 ;  /* 0x009896800000895d */ /* 0x010fea0003900000 */
[----:B------:R-:W4:Y:S02]  /*ca70*/  @!P0 SYNCS.PHASECHK.TRANS64 P0, [R0+URZ+0x70], R3 ;  /* 0x00007003000085a7 */ /* 0x000f2400080010ff */
[----:B----4-:R-:W-:Y:S05]  /*ca80*/  @!P0 BRA `(.L_x_107) ;  /* 0xfffffffc00f08947 */ /* 0x010fea000383ffff */
[----:B------:R-:W-:Y:S05]  /*ca90*/  BRA `(.L_x_237) ;  /* 0xffffff9800507947 */ /* 0x000fea000383ffff */
.L_x_118:
[----:B-1----:R-:W-:Y:S04]  /*caa0*/  MOV R2, UR36 ;  /* 0x0000002400027c02 */ /* 0x002fe80008000f00 */
[----:B------:R1:W3:Y:S03]  /*cab0*/  SYNCS.PHASECHK.TRANS64.TRYWAIT P1, [R2+URZ+0x20], R3 ;  /* 0x00002003020075a7 */ /* 0x0002e600080211ff */
[----:B---3--:R-:W-:Y:S05]  /*cac0*/  @!P1 NANOSLEEP.SYNCS 0x989680 ;  /* 0x009896800000995d */ /* 0x008fea0003900000 */
[----:B------:R-:W3:Y:S02]  /*cad0*/  @!P1 SYNCS.PHASECHK.TRANS64 P1, [R2+URZ+0x20], R3 ;  /* 0x00002003020095a7 */ /* 0x000ee400080210ff */
[----:B---3--:R-:W-:Y:S05]  /*cae0*/  @!P1 BRA `(.L_x_118) ;  /* 0xfffffffc00ec9947 */ /* 0x008fea000383ffff */
[----:B------:R-:W-:Y:S05]  /*caf0*/  BRA `(.L_x_117) ;  /* 0xffffffa400587947 */ /* 0x000fea000383ffff */
.L_x_120:
[----:B-1----:R1:W4:Y:S02]  /*cb00*/  SYNCS.PHASECHK.TRANS64.TRYWAIT P0, [R87+URZ+0x90], R0 ;  /* 0x00009000570075a7 */ /* 0x00232400080011ff */
[----:B----4-:R-:W-:Y:S05]  /*cb10*/  @!P0 NANOSLEEP.SYNCS 0x989680 ;  /* 0x009896800000895d */ /* 0x010fea0003900000 */
[----:B------:R-:W4:Y:S02]  /*cb20*/  @!P0 SYNCS.PHASECHK.TRANS64 P0, [R87+URZ+0x90], R0 ;  /* 0x00009000570085a7 */ /* 0x000f2400080010ff */
[----:B----4-:R-:W-:Y:S05]  /*cb30*/  @!P0 BRA `(.L_x_120) ;  /* 0xfffffffc00f08947 */ /* 0x010fea000383ffff */
[----:B------:R-:W-:Y:S05]  /*cb40*/  BRA `(.L_x_119) ;  /* 0xffffffa400807947 */ /* 0x000fea000383ffff */
.L_x_129:
[----:B-1----:R1:W2:Y:S02]  /*cb50*/  SYNCS.PHASECHK.TRANS64.TRYWAIT P0, [R3+URZ+0x20], R0 ;  /* 0x00002000030075a7 */ /* 0x0022a400080011ff */
[----:B--2---:R-:W-:Y:S05]  /*cb60*/  @!P0 NANOSLEEP.SYNCS 0x989680 ;  /* 0x009896800000895d */ /* 0x004fea0003900000 */
[----:B------:R-:W2:Y:S02]  /*cb70*/  @!P0 SYNCS.PHASECHK.TRANS64 P0, [R3+URZ+0x20], R0 ;  /* 0x00002000030085a7 */ /* 0x000ea400080010ff */
[----:B--2---:R-:W-:Y:S05]  /*cb80*/  @!P0 BRA `(.L_x_129) ;  /* 0xfffffffc00f08947 */ /* 0x004fea000383ffff */
[----:B------:R-:W-:Y:S05]  /*cb90*/  BRA `(.L_x_128) ;  /* 0xffffffac009c7947 */ /* 0x000fea000383ffff */
.L_x_137:
[----:B-1----:R1:W2:Y:S02]  /*cba0*/  SYNCS.PHASECHK.TRANS64.TRYWAIT P0, [R91+URZ+0x20], R6 ;  /* 0x000020065b0075a7 */ /* 0x0022a400080011ff */
[----:B--2---:R-:W-:Y:S05]  /*cbb0*/  @!P0 NANOSLEEP.SYNCS 0x989680 ;  /* 0x009896800000895d */ /* 0x004fea0003900000 */
[----:B------:R-:W2:Y:S02]  /*cbc0*/  @!P0 SYNCS.PHASECHK.TRANS64 P0, [R91+URZ+0x20], R6 ;  /* 0x000020065b0085a7 */ /* 0x000ea400080010ff */
[----:B--2---:R-:W-:Y:S05]  /*cbd0*/  @!P0 BRA `(.L_x_137) ;  /* 0xfffffffc00f08947 */ /* 0x004fea000383ffff */
[----:B------:R-:W-:Y:S05]  /*cbe0*/  BRA `(.L_x_136) ;  /* 0xffffffb400dc7947 */ /* 0x000fea000383ffff */
.L_x_145:
[----:B-1----:R1:W2:Y:S02]  /*cbf0*/  SYNCS.PHASECHK.TRANS64.TRYWAIT P0, [R91+URZ+0x20], R6 ;  /* 0x000020065b0075a7 */ /* 0x0022a400080011ff */
[----:B--2---:R-:W-:Y:S05]  /*cc00*/  @!P0 NANOSLEEP.SYNCS 0x989680 ;  /* 0x009896800000895d */ /* 0x004fea0003900000 */
[----:B------:R-:W2:Y:S02]  /*cc10*/  @!P0 SYNCS.PHASECHK.TRANS64 P0, [R91+URZ+0x20], R6 ;  /* 0x000020065b0085a7 */ /* 0x000ea400080010ff */
[----:B--2---:R-:W-:Y:S05]  /*cc20*/  @!P0 BRA `(.L_x_145) ;  /* 0xfffffffc00f08947 */ /* 0x004fea000383ffff */
[----:B------:R-:W-:Y:S05]  /*cc30*/  BRA `(.L_x_144) ;  /* 0xffffffc000207947 */ /* 0x000fea000383ffff */
.L_x_153:
[----:B-1----:R1:W2:Y:S02]  /*cc40*/  SYNCS.PHASECHK.TRANS64.TRYWAIT P0, [R92+URZ+0x20], R5 ;  /* 0x000020055c0075a7 */ /* 0x0022a400080011ff */
[----:B--2---:R-:W-:Y:S05]  /*cc50*/  @!P0 NANOSLEEP.SYNCS 0x989680 ;  /* 0x009896800000895d */ /* 0x004fea0003900000 */
[----:B------:R-:W2:Y:S02]  /*cc60*/  @!P0 SYNCS.PHASECHK.TRANS64 P0, [R92+URZ+0x20], R5 ;  /* 0x000020055c0085a7 */ /* 0x000ea400080010ff */
[----:B--2---:R-:W-:Y:S05]  /*cc70*/  @!P0 BRA `(.L_x_153) ;  /* 0xfffffffc00f08947 */ /* 0x004fea000383ffff */
[----:B------:R-:W-:Y:S05]  /*cc80*/  BRA `(.L_x_152) ;  /* 0xffffffc800707947 */ /* 0x000fea000383ffff */
.L_x_161:
[----:B-1----:R1:W2:Y:S02]  /*cc90*/  SYNCS.PHASECHK.TRANS64.TRYWAIT P0, [R92+URZ+0x20], R5 ;  /* 0x000020055c0075a7 */ /* 0x0022a400080011ff */
[----:B--2---:R-:W-:Y:S05]  /*cca0*/  @!P0 NANOSLEEP.SYNCS 0x989680 ;  /* 0x009896800000895d */ /* 0x004fea0003900000 */
[----:B------:R-:W2:Y:S02]  /*ccb0*/  @!P0 SYNCS.PHASECHK.TRANS64 P0, [R92+URZ+0x20], R5 ;  /* 0x000020055c0085a7 */ /* 0x000ea400080010ff */
[----:B--2---:R-:W-:Y:S05]  /*ccc0*/  @!P0 BRA `(.L_x_161) ;  /* 0xfffffffc00f08947 */ /* 0x004fea000383ffff */
[----:B------:R-:W-:Y:S05]  /*ccd0*/  BRA `(.L_x_160) ;  /* 0xffffffd000d07947 */ /* 0x000fea000383ffff */
.L_x_169:
[----:B-1----:R1:W2:Y:S02]  /*cce0*/  SYNCS.PHASECHK.TRANS64.TRYWAIT P0, [R92+URZ+0x20], R5 ;  /* 0x000020055c0075a7 */ /* 0x0022a400080011ff */
[----:B--2---:R-:W-:Y:S05]  /*ccf0*/  @!P0 NANOSLEEP.SYNCS 0x989680 ;  /* 0x009896800000895d */ /* 0x004fea0003900000 */
[----:B------:R-:W2:Y:S02]  /*cd00*/  @!P0 SYNCS.PHASECHK.TRANS64 P0, [R92+URZ+0x20], R5 ;  /* 0x000020055c0085a7 */ /* 0x000ea400080010ff */
[----:B--2---:R-:W-:Y:S05]  /*cd10*/  @!P0 BRA `(.L_x_169) ;  /* 0xfffffffc00f08947 */ /* 0x004fea000383ffff */
[----:B------:R-:W-:Y:S05]  /*cd20*/  BRA `(.L_x_168) ;  /* 0xffffffdc00247947 */ /* 0x000fea000383ffff */
.L_x_177:
[----:B-1----:R1:W2:Y:S02]  /*cd30*/  SYNCS.PHASECHK.TRANS64.TRYWAIT P0, [R92+URZ+0x20], R5 ;  /* 0x000020055c0075a7 */ /* 0x0022a400080011ff */
[----:B--2---:R-:W-:Y:S05]  /*cd40*/  @!P0 NANOSLEEP.SYNCS 0x989680 ;  /* 0x009896800000895d */ /* 0x004fea0003900000 */
[----:B------:R-:W2:Y:S02]  /*cd50*/  @!P0 SYNCS.PHASECHK.TRANS64 P0, [R92+URZ+0x20], R5 ;  /* 0x000020055c0085a7 */ /* 0x000ea400080010ff */
[----:B--2---:R-:W-:Y:S05]  /*cd60*/  @!P0 BRA `(.L_x_177) ;  /* 0xfffffffc00f08947 */ /* 0x004fea000383ffff */
[----:B------:R-:W-:Y:S05]  /*cd70*/  BRA `(.L_x_176) ;  /* 0xffffffe400787947 */ /* 0x000fea000383ffff */
        .weak           $__internal_0_$__cuda_sm10x_tcgen05_guardrail_trap_col_being_dealloced_not_returned_by_alloc
        .type           $__internal_0_$__cuda_sm10x_tcgen05_guardrail_trap_col_being_dealloced_not_returned_by_alloc,@function
        .size           $__internal_0_$__cuda_sm10x_tcgen05_guardrail_trap_col_being_dealloced_not_returned_by_alloc,($__internal_1_$__cuda_sm10x_tcgen05_guardrail_trap_phase_invalid_during_alloc - $__internal_0_$__cuda_sm10x_tcgen05_guardrail_trap_col_being_dealloced_not_returned_by_alloc)
$__internal_0_$__cuda_sm10x_tcgen05_guardrail_trap_col_being_dealloced_not_returned_by_alloc:
[----:B------:R-:W-:Y:S05]  /*cd80*/  BPT.TRAP 0x1 ;  /* 0x000000040000795c */ /* 0x000fea0000300000 */
[----:B------:R-:W-:-:S04]  /*cd90*/  HFMA2 R3, -RZ, RZ, 0, 0 ;  /* 0x00000000ff037431 */ /* 0x000fc800000001ff */
[----:B------:R-:W-:Y:S05]  /*cda0*/  RET.REL.NODEC R2 `(_ZN7cutlass13device_kernelINS_4gemm6kernel13GemmUniversalIN4cute5tupleIJiiiiEEENS1_10collective13CollectiveMmaINS1_35MainloopSm100TmaUmmaWarpSpecializedILi2ELi2ELi4ENS5_IJNS4_1CILi2EEENSA_ILi1EEESC_EEEEENS5_IJNSA_ILi256EEENSA_ILi128EEESG_EEENS_10tfloat32_tENS5_IJlSC_lEEESI_SJ_NS4_8TiledMMAINS4_8MMA_AtomIJNS4_23SM100_MMA_TF32_2x1SM_SSISI_SI_fLi256ELi128ELNS4_4UMMA5MajorE0ELSO_0ELNSN_7ScaleInE0ELSP_0EEEEEENS4_6LayoutINS5_IJSC_SC_SC_EEENS5_IJNSA_ILi0EEESU_SU_EEEEENS5_IJNS4_10UnderscoreESX_SX_EEEEENS4_18SM100_TMA_2SM_LOADENS4_14ComposedLayoutINS4_7SwizzleILi3ELi4ELi3EEENS4_18smem_ptr_flag_bitsILi32EEENSS_INS5_IJNSA_ILi8EEENSA_ILi32EEEEEENS5_IJS17_SC_EEEEEEEvNS4_8identityES10_S1B_vS1C_EENS_8epilogue10collective18CollectiveEpilogueINS1E_23Sm100TmaWarpSpecializedILi4ELi2ELi16ELb1ELb0EEEJNS5_IJSG_SG_SG_EEENS5_IJNSS_ISG_SC_EENSS_INSA_ILi16EEESC_EEEEESI_SJ_SI_SJ_NS1E_6fusion15FusionCallbacksIS1I_NS1O_17LinearCombinationISI_fSI_fLNS_15FloatRoundStyleE2EEES1J_S1N_JEEENS4_5SM1004TMEM4LOAD26SM100_TMEM_LOAD_32dp32b16xENS4_13SM90_TMA_LOADENS11_INS12_ILi2ELi4ELi3EEES15_NSS_INS5_IJS16_S1L_EEENS5_IJS1L_SC_EEEEEEENS4_39AutoVectorizingCopyWithAssumedAlignmentILi128EEENS4_14SM90_TMA_STOREES23_S25_S25_EEEvvEEEEvNT_6ParamsE) ;  /* 0xffffff3002947950 */ /* 0x000fea0003c3ffff */
        .weak           $__internal_1_$__cuda_sm10x_tcgen05_guardrail_trap_phase_invalid_during_alloc
        .type           $__internal_1_$__cuda_sm10x_tcgen05_guardrail_trap_phase_invalid_during_alloc,@function
        .size           $__internal_1_$__cuda_sm10x_tcgen05_guardrail_trap_phase_invalid_during_alloc,($__internal_2_$__cuda_sm10x_tcgen05_guardrail_trap_unallocated_columns_being_dealloced - $__internal_1_$__cuda_sm10x_tcgen05_guardrail_trap_phase_invalid_during_alloc)
$__internal_1_$__cuda_sm10x_tcgen05_guardrail_trap_phase_invalid_during_alloc:
[----:B------:R-:W-:Y:S05]  /*cdb0*/  BPT.TRAP 0x1 ;  /* 0x000000040000795c */ /* 0x000fea0000300000 */
[----:B------:R-:W-:-:S04]  /*cdc0*/  MOV R3, 0x0 ;  /* 0x0000000000037802 */ /* 0x000fc80000000f00 */
[----:B------:R-:W-:Y:S05]  /*cdd0*/  RET.REL.NODEC R2 `(_ZN7cutlass13device_kernelINS_4gemm6kernel13GemmUniversalIN4cute5tupleIJiiiiEEENS1_10collective13CollectiveMmaINS1_35MainloopSm100TmaUmmaWarpSpecializedILi2ELi2ELi4ENS5_IJNS4_1CILi2EEENSA_ILi1EEESC_EEEEENS5_IJNSA_ILi256EEENSA_ILi128EEESG_EEENS_10tfloat32_tENS5_IJlSC_lEEESI_SJ_NS4_8TiledMMAINS4_8MMA_AtomIJNS4_23SM100_MMA_TF32_2x1SM_SSISI_SI_fLi256ELi128ELNS4_4UMMA5MajorE0ELSO_0ELNSN_7ScaleInE0ELSP_0EEEEEENS4_6LayoutINS5_IJSC_SC_SC_EEENS5_IJNSA_ILi0EEESU_SU_EEEEENS5_IJNS4_10UnderscoreESX_SX_EEEEENS4_18SM100_TMA_2SM_LOADENS4_14ComposedLayoutINS4_7SwizzleILi3ELi4ELi3EEENS4_18smem_ptr_flag_bitsILi32EEENSS_INS5_IJNSA_ILi8EEENSA_ILi32EEEEEENS5_IJS17_SC_EEEEEEEvNS4_8identityES10_S1B_vS1C_EENS_8epilogue10collective18CollectiveEpilogueINS1E_23Sm100TmaWarpSpecializedILi4ELi2ELi16ELb1ELb0EEEJNS5_IJSG_SG_SG_EEENS5_IJNSS_ISG_SC_EENSS_INSA_ILi16EEESC_EEEEESI_SJ_SI_SJ_NS1E_6fusion15FusionCallbacksIS1I_NS1O_17LinearCombinationISI_fSI_fLNS_15FloatRoundStyleE2EEES1J_S1N_JEEENS4_5SM1004TMEM4LOAD26SM100_TMEM_LOAD_32dp32b16xENS4_13SM90_TMA_LOADENS11_INS12_ILi2ELi4ELi3EEES15_NSS_INS5_IJS16_S1L_EEENS5_IJS1L_SC_EEEEEEENS4_39AutoVectorizingCopyWithAssumedAlignmentILi128EEENS4_14SM90_TMA_STOREES23_S25_S25_EEEvvEEEEvNT_6ParamsE) ;  /* 0xffffff3002887950 */ /* 0x000fea0003c3ffff */
        .weak           $__internal_2_$__cuda_sm10x_tcgen05_guardrail_trap_unallocated_columns_being_dealloced
        .type           $__internal_2_$__cuda_sm10x_tcgen05_guardrail_trap_unallocated_columns_being_dealloced,@function
        .size           $__internal_2_$__cuda_sm10x_tcgen05_guardrail_trap_unallocated_columns_being_dealloced,(.L_x_239 - $__internal_2_$__cuda_sm10x_tcgen05_guardrail_trap_unallocated_columns_being_dealloced)
$__internal_2_$__cuda_sm10x_tcgen05_guardrail_trap_unallocated_columns_being_dealloced:
[----:B------:R-:W-:Y:S05]  /*cde0*/  BPT.TRAP 0x1 ;  /* 0x000000040000795c */ /* 0x000fea0000300000 */
[----:B------:R-:W-:-:S04]  /*cdf0*/  HFMA2 R3, -RZ, RZ, 0, 0 ;  /* 0x00000000ff037431 */ /* 0x000fc800000001ff */
[----:B------:R-:W-:Y:S05]  /*ce00*/  RET.REL.NODEC R2 `(_ZN7cutlass13device_kernelINS_4gemm6kernel13GemmUniversalIN4cute5tupleIJiiiiEEENS1_10collective13CollectiveMmaINS1_35MainloopSm100TmaUmmaWarpSpecializedILi2ELi2ELi4ENS5_IJNS4_1CILi2EEENSA_ILi1EEESC_EEEEENS5_IJNSA_ILi256EEENSA_ILi128EEESG_EEENS_10tfloat32_tENS5_IJlSC_lEEESI_SJ_NS4_8TiledMMAINS4_8MMA_AtomIJNS4_23SM100_MMA_TF32_2x1SM_SSISI_SI_fLi256ELi128ELNS4_4UMMA5MajorE0ELSO_0ELNSN_7ScaleInE0ELSP_0EEEEEENS4_6LayoutINS5_IJSC_SC_SC_EEENS5_IJNSA_ILi0EEESU_SU_EEEEENS5_IJNS4_10UnderscoreESX_SX_EEEEENS4_18SM100_TMA_2SM_LOADENS4_14ComposedLayoutINS4_7SwizzleILi3ELi4ELi3EEENS4_18smem_ptr_flag_bitsILi32EEENSS_INS5_IJNSA_ILi8EEENSA_ILi32EEEEEENS5_IJS17_SC_EEEEEEEvNS4_8identityES10_S1B_vS1C_EENS_8epilogue10collective18CollectiveEpilogueINS1E_23Sm100TmaWarpSpecializedILi4ELi2ELi16ELb1ELb0EEEJNS5_IJSG_SG_SG_EEENS5_IJNSS_ISG_SC_EENSS_INSA_ILi16EEESC_EEEEESI_SJ_SI_SJ_NS1E_6fusion15FusionCallbacksIS1I_NS1O_17LinearCombinationISI_fSI_fLNS_15FloatRoundStyleE2EEES1J_S1N_JEEENS4_5SM1004TMEM4LOAD26SM100_TMEM_LOAD_32dp32b16xENS4_13SM90_TMA_LOADENS11_INS12_ILi2ELi4ELi3EEES15_NSS_INS5_IJS16_S1L_EEENS5_IJS1L_SC_EEEEEEENS4_39AutoVectorizingCopyWithAssumedAlignmentILi128EEENS4_14SM90_TMA_STOREES23_S25_S25_EEEvvEEEEvNT_6ParamsE) ;  /* 0xffffff30027c7950 */ /* 0x000fea0003c3ffff */
.L_x_238:
[----:B------:R-:W-:-:S00]  /*ce10*/  BRA `(.L_x_238) ;  /* 0xfffffffc00fc7947 */ /* 0x000fc0000383ffff */
[----:B------:R-:W-:-:S00]  /*ce20*/  NOP ;  /* 0x0000000000007918 */ /* 0x000fc00000000000 */
        /* <DEDUP_REMOVED lines=13> */
.L_x_239:


//--------------------- .nv.global.init           --------------------------
	.section	.nv.global.init,"aw",@progbits
.nv.global.init:
	.type		$str$27,@object
	.size		$str$27,($str$28 - $str$27)
$str$27:
        /*0000*/ 	.byte	0x28, 0x61, 0x64, 0x64, 0x72, 0x65, 0x73, 0x73, 0x20, 0x26, 0x20, 0x6d, 0x61, 0x73, 0x6b, 0x29
        /*0010*/ 	.byte	0x20, 0x3d, 0x3d, 0x20, 0x30, 0x00
	.type		$str$28,@object
	.size		$str$28,($str$26 - $str$28)
$str$28:
        /*0016*/ 	.byte	0x2f, 0x74, 0x6d, 0x70, 0x2f, 0x63, 0x75, 0x74, 0x6c, 0x61, 0x73, 0x73, 0x5f, 0x73, 0x77, 0x65
        /*0026*/ 	.byte	0x65, 0x70, 0x5f, 0x73, 0x72, 0x63, 0x2f, 0x69, 0x6e, 0x63, 0x6c, 0x75, 0x64, 0x65, 0x2f, 0x63
        /*0036*/ 	.byte	0x75, 0x74, 0x65, 0x2f, 0x70, 0x6f, 0x69, 0x6e, 0x74, 0x65, 0x72, 0x5f, 0x66, 0x6c, 0x61, 0x67
        /*0046*/ 	.byte	0x67, 0x65, 0x64, 0x2e, 0x68, 0x70, 0x70, 0x00
	.type		$str$26,@object
	.size		$str$26,($str$25 - $str$26)
$str$26:
        /*004e*/ 	.byte	0x2f, 0x74, 0x6d, 0x70, 0x2f, 0x63, 0x75, 0x74, 0x6c, 0x61, 0x73, 0x73, 0x5f, 0x73, 0x77, 0x65
        /*005e*/ 	.byte	0x65, 0x70, 0x5f, 0x73, 0x72, 0x63, 0x2f, 0x69, 0x6e, 0x63, 0x6c, 0x75, 0x64, 0x65, 0x2f, 0x63
        /*006e*/ 	.byte	0x75, 0x74, 0x65, 0x2f, 0x61, 0x74, 0x6f, 0x6d, 0x2f, 0x63, 0x6f, 0x70, 0x79, 0x5f, 0x74, 0x72
        /*007e*/ 	.byte	0x61, 0x69, 0x74, 0x73, 0x5f, 0x73, 0x6d, 0x31, 0x30, 0x30, 0x2e, 0x68, 0x70, 0x70, 0x00
	.type		$str$25,@object
	.size		$str$25,(__unnamed_1 - $str$25)
$str$25:
        /*008d*/ 	.byte	0x28, 0x28, 0x75, 0x69, 0x6e, 0x74, 0x33, 0x32, 0x5f, 0x74, 0x28, 0x74, 0x68, 0x72, 0x65, 0x61
        /*009d*/ 	.byte	0x64, 0x49, 0x64, 0x78, 0x2e, 0x78, 0x29, 0x20, 0x2f, 0x20, 0x33, 0x32, 0x29, 0x20, 0x25, 0x20
        /*00ad*/ 	.byte	0x34, 0x29, 0x20, 0x3d, 0x3d, 0x20, 0x28, 0x28, 0x28, 0x74, 0x6d, 0x65, 0x6d, 0x5f, 0x61, 0x64
        /*00bd*/ 	.byte	0x64, 0x72, 0x20, 0x3e, 0x3e, 0x20, 0x31, 0x36, 0x29, 0x20, 0x2f, 0x20, 0x33, 0x32, 0x29, 0x20
        /*00cd*/ 	.byte	0x25, 0x20, 0x34, 0x29, 0x00
	.type		__unnamed_1,@object
	.size		__unnamed_1,(__unnamed_2 - __unnamed_1)
__unnamed_1:
        /*00d2*/ 	.byte	0x61, 0x75, 0x74, 0x6f, 0x20, 0x63, 0x75, 0x74, 0x65, 0x3a, 0x3a, 0x61, 0x73, 0x5f, 0x70, 0x6f
        /* <DEDUP_REMOVED lines=24> */
        /*0262*/ 	.byte	0x32, 0x30, 0x34, 0x38, 0x3e, 0x3e, 0x3e, 0x3e, 0x5d, 0x00
	.type		__unnamed_2,@object
	.size		__unnamed_2,(.L_2 - __unnamed_2)
__unnamed_2:
        /* <DEDUP_REMOVED lines=42> */
        /*050c*/ 	.byte	0x3e, 0x5d, 0x00
.L_2:


//--------------------- .nv.shared._ZN7cutlass13device_kernelINS_4gemm6kernel13GemmUniversalIN4cute5tupleIJiiiiEEENS1_10collective13CollectiveMmaINS1_35MainloopSm100TmaUmmaWarpSpecializedILi2ELi2ELi4ENS5_IJNS4_1CILi2EEENSA_ILi1EEESC_EEEEENS5_IJNSA_ILi256EEENSA_ILi128EEESG_EEENS_10tfloat32_tENS5_IJlSC_lEEESI_SJ_NS4_8TiledMMAINS4_8MMA_AtomIJNS4_23SM100_MMA_TF32_2x1SM_SSISI_SI_fLi256ELi128ELNS4_4UMMA5MajorE0ELSO_0ELNSN_7ScaleInE0ELSP_0EEEEEENS4_6LayoutINS5_IJSC_SC_SC_EEENS5_IJNSA_ILi0EEESU_SU_EEEEENS5_IJNS4_10UnderscoreESX_SX_EEEEENS4_18SM100_TMA_2SM_LOADENS4_14ComposedLayoutINS4_7SwizzleILi3ELi4ELi3EEENS4_18smem_ptr_flag_bitsILi32EEENSS_INS5_IJNSA_ILi8EEENSA_ILi32EEEEEENS5_IJS17_SC_EEEEEEEvNS4_8identityES10_S1B_vS1C_EENS_8epilogue10collective18CollectiveEpilogueINS1E_23Sm100TmaWarpSpecializedILi4ELi2ELi16ELb1ELb0EEEJNS5_IJSG_SG_SG_EEENS5_IJNSS_ISG_SC_EENSS_INSA_ILi16EEESC_EEEEESI_SJ_SI_SJ_NS1E_6fusion15FusionCallbacksIS1I_NS1O_17LinearCombinationISI_fSI_fLNS_15FloatRoundStyleE2EEES1J_S1N_JEEENS4_5SM1004TMEM4LOAD26SM100_TMEM_LOAD_32dp32b16xENS4_13SM90_TMA_LOADENS11_INS12_ILi2ELi4ELi3EEES15_NSS_INS5_IJS16_S1L_EEENS5_IJS1L_SC_EEEEEEENS4_39AutoVectorizingCopyWithAssumedAlignmentILi128EEENS4_14SM90_TMA_STOREES23_S25_S25_EEEvvEEEEvNT_6ParamsE --------------------------
	.section	.nv.shared._ZN7cutlass13device_kernelINS_4gemm6kernel13GemmUniversalIN4cute5tupleIJiiiiEEENS1_10collective13CollectiveMmaINS1_35MainloopSm100TmaUmmaWarpSpecializedILi2ELi2ELi4ENS5_IJNS4_1CILi2EEENSA_ILi1EEESC_EEEEENS5_IJNSA_ILi256EEENSA_ILi128EEESG_EEENS_10tfloat32_tENS5_IJlSC_lEEESI_SJ_NS4_8TiledMMAINS4_8MMA_AtomIJNS4_23SM100_MMA_TF32_2x1SM_SSISI_SI_fLi256ELi128ELNS4_4UMMA5MajorE0ELSO_0ELNSN_7ScaleInE0ELSP_0EEEEEENS4_6LayoutINS5_IJSC_SC_SC_EEENS5_IJNSA_ILi0EEESU_SU_EEEEENS5_IJNS4_10UnderscoreESX_SX_EEEEENS4_18SM100_TMA_2SM_LOADENS4_14ComposedLayoutINS4_7SwizzleILi3ELi4ELi3EEENS4_18smem_ptr_flag_bitsILi32EEENSS_INS5_IJNSA_ILi8EEENSA_ILi32EEEEEENS5_IJS17_SC_EEEEEEEvNS4_8identityES10_S1B_vS1C_EENS_8epilogue10collective18CollectiveEpilogueINS1E_23Sm100TmaWarpSpecializedILi4ELi2ELi16ELb1ELb0EEEJNS5_IJSG_SG_SG_EEENS5_IJNSS_ISG_SC_EENSS_INSA_ILi16EEESC_EEEEESI_SJ_SI_SJ_NS1E_6fusion15FusionCallbacksIS1I_NS1O_17LinearCombinationISI_fSI_fLNS_15FloatRoundStyleE2EEES1J_S1N_JEEENS4_5SM1004TMEM4LOAD26SM100_TMEM_LOAD_32dp32b16xENS4_13SM90_TMA_LOADENS11_INS12_ILi2ELi4ELi3EEES15_NSS_INS5_IJS16_S1L_EEENS5_IJS1L_SC_EEEEEEENS4_39AutoVectorizingCopyWithAssumedAlignmentILi128EEENS4_14SM90_TMA_STOREES23_S25_S25_EEEvvEEEEvNT_6ParamsE,"aw",@nobits
	.sectionflags	@""
	.align	16
	.zero		1024


//--------------------- .nv.shared.reserved.0     --------------------------
	.section	.nv.shared.reserved.0,"aw",@nobits
	.weak		__nv_reservedSMEM_offset_0_alias
	.size		__nv_reservedSMEM_offset_0_alias, 0, 64
	.other		__nv_reservedSMEM_offset_0_alias,@"STO_CUDA_RESERVED_SHARED STV_DEFAULT"
__nv_reservedSMEM_offset_0_alias:
	.zero		0
.nv.shared.reserved.0:
	.zero		64
	.weak		__nv_reservedSMEM_tcgen05_partition
	.type		__nv_reservedSMEM_tcgen05_partition,@object
	.size		__nv_reservedSMEM_tcgen05_partition,(.L_0 - __nv_reservedSMEM_tcgen05_partition)
__nv_reservedSMEM_tcgen05_partition:
	.zero		32
.L_0:


//--------------------- .nv.global                --------------------------
	.section	.nv.global,"aw",@nobits
.nv.global:
	.type		_ZN40_INTERNAL_df47590b_4_k_cu_29608a40_290994cute1_E,@object
	.size		_ZN40_INTERNAL_df47590b_4_k_cu_29608a40_290994cute1_E,(_ZN40_INTERNAL_df47590b_4_k_cu_29608a40_290994cuda3std3__45__cpo6cbeginE - _ZN40_INTERNAL_df47590b_4_k_cu_29608a40_290994cute1_E)
_ZN40_INTERNAL_df47590b_4_k_cu_29608a40_290994cute1_E:
	.zero		1
	.type		_ZN40_INTERNAL_df47590b_4_k_cu_29608a40_290994cuda3std3__45__cpo6cbeginE,@object
	.size		_ZN40_INTERNAL_df47590b_4_k_cu_29608a40_290994cuda3std3__45__cpo6cbeginE,(_ZN40_INTERNAL_df47590b_4_k_cu_29608a40_290994cuda3std3__48in_placeE - _ZN40_INTERNAL_df47590b_4_k_cu_29608a40_290994cuda3std3__45__cpo6cbeginE)
_ZN40_INTERNAL_df47590b_4_k_cu_29608a40_290994cuda3std3__45__cpo6cbeginE:
	.zero		1
	.type		_ZN40_INTERNAL_df47590b_4_k_cu_29608a40_290994cuda3std3__48in_placeE,@object
	.size		_ZN40_INTERNAL_df47590b_4_k_cu_29608a40_290994cuda3std3__48in_placeE,(_ZN40_INTERNAL_df47590b_4_k_cu_29608a40_290994cuda3std6ranges3__45__cpo9iter_moveE - _ZN40_INTERNAL_df47590b_4_k_cu_29608a40_290994cuda3std3__48in_placeE)
_ZN40_INTERNAL_df47590b_4_k_cu_29608a40_290994cuda3std3__48in_placeE:
	.zero		1
	.type		_ZN40_INTERNAL_df47590b_4_k_cu_29608a40_290994cuda3std6ranges3__45__cpo9iter_moveE,@object
	.size		_ZN40_INTERNAL_df47590b_4_k_cu_29608a40_290994cuda3std6ranges3__45__cpo9iter_moveE,(_ZN40_INTERNAL_df47590b_4_k_cu_29608a40_290994cuda3std3__45__cpo5beginE - _ZN40_INTERNAL_df47590b_4_k_cu_29608a40_290994cuda3std6ranges3__45__cpo9iter_moveE)
_ZN40_INTERNAL_df47590b_4_k_cu_29608a40_290994cuda3std6ranges3__45__cpo9iter_moveE:
	.zero		1
	.type		_ZN40_INTERNAL_df47590b_4_k_cu_29608a40_290994cuda3std3__45__cpo5beginE,@object
	.size		_ZN40_INTERNAL_df47590b_4_k_cu_29608a40_290994cuda3std3__45__cpo5beginE,(_ZN40_INTERNAL_df47590b_4_k_cu_29608a40_290994cuda3std3__442_GLOBAL__N__df47590b_4_k_cu_29608a40_290996ignoreE - _ZN40_INTERNAL_df47590b_4_k_cu_29608a40_290994cuda3std3__45__cpo5beginE)
_ZN40_INTERNAL_df47590b_4_k_cu_29608a40_290994cuda3std3__45__cpo5beginE:
	.zero		1
	.type		_ZN40_INTERNAL_df47590b_4_k_cu_29608a40_290994cuda3std3__442_GLOBAL__N__df47590b_4_k_cu_29608a40_290996ignoreE,@object
	.size		_ZN40_INTERNAL_df47590b_4_k_cu_29608a40_290994cuda3std3__442_GLOBAL__N__df47590b_4_k_cu_29608a40_290996ignoreE,(_ZN40_INTERNAL_df47590b_4_k_cu_29608a40_290994cute7productE - _ZN40_INTERNAL_df47590b_4_k_cu_29608a40_290994cuda3std3__442_GLOBAL__N__df47590b_4_k_cu_29608a40_290996ignoreE)
_ZN40_INTERNAL_df47590b_4_k_cu_29608a40_290994cuda3std3__442_GLOBAL__N__df47590b_4_k_cu_29608a40_290996ignoreE:
	.zero		1
	.type		_ZN40_INTERNAL_df47590b_4_k_cu_29608a40_290994cute7productE,@object
	.size		_ZN40_INTERNAL_df47590b_4_k_cu_29608a40_290994cute7productE,(_ZN40_INTERNAL_df47590b_4_k_cu_29608a40_290994cuda3std3__45__cpo3endE - _ZN40_INTERNAL_df47590b_4_k_cu_29608a40_290994cute7productE)
_ZN40_INTERNAL_df47590b_4_k_cu_29608a40_290994cute7productE:
	.zero		1
	.type		_ZN40_INTERNAL_df47590b_4_k_cu_29608a40_290994cuda3std3__45__cpo3endE,@object
	.size		_ZN40_INTERNAL_df47590b_4_k_cu_29608a40_290994cuda3std3__45__cpo3endE,(_ZN40_INTERNAL_df47590b_4_k_cu_29608a40_290994cuda3std3__419piecewise_constructE - _ZN40_INTERNAL_df47590b_4_k_cu_29608a40_290994cuda3std3__45__cpo3endE)
_ZN40_INTERNAL_df47590b_4_k_cu_29608a40_290994cuda3std3__45__cpo3endE:
	.zero		1
	.type		_ZN40_INTERNAL_df47590b_4_k_cu_29608a40_290994cuda3std3__419piecewise_constructE,@object
	.size		_ZN40_INTERNAL_df47590b_4_k_cu_29608a40_290994cuda3std3__419piecewise_constructE,(_ZN40_INTERNAL_df47590b_4_k_cu_29608a40_290994cuda3std3__45__cpo4cendE - _ZN40_INTERNAL_df47590b_4_k_cu_29608a40_290994cuda3std3__419piecewise_constructE)
_ZN40_INTERNAL_df47590b_4_k_cu_29608a40_290994cuda3std3__419piecewise_constructE:
	.zero		1
	.type		_ZN40_INTERNAL_df47590b_4_k_cu_29608a40_290994cuda3std3__45__cpo4cendE,@object
	.size		_ZN40_INTERNAL_df47590b_4_k_cu_29608a40_290994cuda3std3__45__cpo4cendE,(_ZN40_INTERNAL_df47590b_4_k_cu_29608a40_290994cuda3std6ranges3__45__cpo4swapE - _ZN40_INTERNAL_df47590b_4_k_cu_29608a40_290994cuda3std3__45__cpo4cendE)
_ZN40_INTERNAL_df47590b_4_k_cu_29608a40_290994cuda3std3__45__cpo4cendE:
	.zero		1
	.type		_ZN40_INTERNAL_df47590b_4_k_cu_29608a40_290994cuda3std6ranges3__45__cpo4swapE,@object
	.size		_ZN40_INTERNAL_df47590b_4_k_cu_29608a40_290994cuda3std6ranges3__45__cpo4swapE,(.L_10 - _ZN40_INTERNAL_df47590b_4_k_cu_29608a40_290994cuda3std6ranges3__45__cpo4swapE)
_ZN40_INTERNAL_df47590b_4_k_cu_29608a40_290994cuda3std6ranges3__45__cpo4swapE:
	.zero		1
.L_10:


//--------------------- .nv.constant0._ZN7cutlass13device_kernelINS_4gemm6kernel13GemmUniversalIN4cute5tupleIJiiiiEEENS1_10collective13CollectiveMmaINS1_35MainloopSm100TmaUmmaWarpSpecializedILi2ELi2ELi4ENS5_IJNS4_1CILi2EEENSA_ILi1EEESC_EEEEENS5_IJNSA_ILi256EEENSA_ILi128EEESG_EEENS_10tfloat32_tENS5_IJlSC_lEEESI_SJ_NS4_8TiledMMAINS4_8MMA_AtomIJNS4_23SM100_MMA_TF32_2x1SM_SSISI_SI_fLi256ELi128ELNS4_4UMMA5MajorE0ELSO_0ELNSN_7ScaleInE0ELSP_0EEEEEENS4_6LayoutINS5_IJSC_SC_SC_EEENS5_IJNSA_ILi0EEESU_SU_EEEEENS5_IJNS4_10UnderscoreESX_SX_EEEEENS4_18SM100_TMA_2SM_LOADENS4_14ComposedLayoutINS4_7SwizzleILi3ELi4ELi3EEENS4_18smem_ptr_flag_bitsILi32EEENSS_INS5_IJNSA_ILi8EEENSA_ILi32EEEEEENS5_IJS17_SC_EEEEEEEvNS4_8identityES10_S1B_vS1C_EENS_8epilogue10collective18CollectiveEpilogueINS1E_23Sm100TmaWarpSpecializedILi4ELi2ELi16ELb1ELb0EEEJNS5_IJSG_SG_SG_EEENS5_IJNSS_ISG_SC_EENSS_INSA_ILi16EEESC_EEEEESI_SJ_SI_SJ_NS1E_6fusion15FusionCallbacksIS1I_NS1O_17LinearCombinationISI_fSI_fLNS_15FloatRoundStyleE2EEES1J_S1N_JEEENS4_5SM1004TMEM4LOAD26SM100_TMEM_LOAD_32dp32b16xENS4_13SM90_TMA_LOADENS11_INS12_ILi2ELi4ELi3EEES15_NSS_INS5_IJS16_S1L_EEENS5_IJS1L_SC_EEEEEEENS4_39AutoVectorizingCopyWithAssumedAlignmentILi128EEENS4_14SM90_TMA_STOREES23_S25_S25_EEEvvEEEEvNT_6ParamsE --------------------------
	.section	.nv.constant0._ZN7cutlass13device_kernelINS_4gemm6kernel13GemmUniversalIN4cute5tupleIJiiiiEEENS1_10collective13CollectiveMmaINS1_35MainloopSm100TmaUmmaWarpSpecializedILi2ELi2ELi4ENS5_IJNS4_1CILi2EEENSA_ILi1EEESC_EEEEENS5_IJNSA_ILi256EEENSA_ILi128EEESG_EEENS_10tfloat32_tENS5_IJlSC_lEEESI_SJ_NS4_8TiledMMAINS4_8MMA_AtomIJNS4_23SM100_MMA_TF32_2x1SM_SSISI_SI_fLi256ELi128ELNS4_4UMMA5MajorE0ELSO_0ELNSN_7ScaleInE0ELSP_0EEEEEENS4_6LayoutINS5_IJSC_SC_SC_EEENS5_IJNSA_ILi0EEESU_SU_EEEEENS5_IJNS4_10UnderscoreESX_SX_EEEEENS4_18SM100_TMA_2SM_LOADENS4_14ComposedLayoutINS4_7SwizzleILi3ELi4ELi3EEENS4_18smem_ptr_flag_bitsILi32EEENSS_INS5_IJNSA_ILi8EEENSA_ILi32EEEEEENS5_IJS17_SC_EEEEEEEvNS4_8identityES10_S1B_vS1C_EENS_8epilogue10collective18CollectiveEpilogueINS1E_23Sm100TmaWarpSpecializedILi4ELi2ELi16ELb1ELb0EEEJNS5_IJSG_SG_SG_EEENS5_IJNSS_ISG_SC_EENSS_INSA_ILi16EEESC_EEEEESI_SJ_SI_SJ_NS1E_6fusion15FusionCallbacksIS1I_NS1O_17LinearCombinationISI_fSI_fLNS_15FloatRoundStyleE2EEES1J_S1N_JEEENS4_5SM1004TMEM4LOAD26SM100_TMEM_LOAD_32dp32b16xENS4_13SM90_TMA_LOADENS11_INS12_ILi2ELi4ELi3EEES15_NSS_INS5_IJS16_S1L_EEENS5_IJS1L_SC_EEEEEEENS4_39AutoVectorizingCopyWithAssumedAlignmentILi128EEENS4_14SM90_TMA_STOREES23_S25_S25_EEEvvEEEEvNT_6ParamsE,"a",@progbits
	.sectionflags	@""
	.align	4
.nv.constant0._ZN7cutlass13device_kernelINS_4gemm6kernel13GemmUniversalIN4cute5tupleIJiiiiEEENS1_10collective13CollectiveMmaINS1_35MainloopSm100TmaUmmaWarpSpecializedILi2ELi2ELi4ENS5_IJNS4_1CILi2EEENSA_ILi1EEESC_EEEEENS5_IJNSA_ILi256EEENSA_ILi128EEESG_EEENS_10tfloat32_tENS5_IJlSC_lEEESI_SJ_NS4_8TiledMMAINS4_8MMA_AtomIJNS4_23SM100_MMA_TF32_2x1SM_SSISI_SI_fLi256ELi128ELNS4_4UMMA5MajorE0ELSO_0ELNSN_7ScaleInE0ELSP_0EEEEEENS4_6LayoutINS5_IJSC_SC_SC_EEENS5_IJNSA_ILi0EEESU_SU_EEEEENS5_IJNS4_10UnderscoreESX_SX_EEEEENS4_18SM100_TMA_2SM_LOADENS4_14ComposedLayoutINS4_7SwizzleILi3ELi4ELi3EEENS4_18smem_ptr_flag_bitsILi32EEENSS_INS5_IJNSA_ILi8EEENSA_ILi32EEEEEENS5_IJS17_SC_EEEEEEEvNS4_8identityES10_S1B_vS1C_EENS_8epilogue10collective18CollectiveEpilogueINS1E_23Sm100TmaWarpSpecializedILi4ELi2ELi16ELb1ELb0EEEJNS5_IJSG_SG_SG_EEENS5_IJNSS_ISG_SC_EENSS_INSA_ILi16EEESC_EEEEESI_SJ_SI_SJ_NS1E_6fusion15FusionCallbacksIS1I_NS1O_17LinearCombinationISI_fSI_fLNS_15FloatRoundStyleE2EEES1J_S1N_JEEENS4_5SM1004TMEM4LOAD26SM100_TMEM_LOAD_32dp32b16xENS4_13SM90_TMA_LOADENS11_INS12_ILi2ELi4ELi3EEES15_NSS_INS5_IJS16_S1L_EEENS5_IJS1L_SC_EEEEEEENS4_39AutoVectorizingCopyWithAssumedAlignmentILi128EEENS4_14SM90_TMA_STOREES23_S25_S25_EEEvvEEEEvNT_6ParamsE:
	.zero		2944


//--------------------- SYMBOLS --------------------------

	.type		.nv.reservedSmem.offset0,@object
	.size		.nv.reservedSmem.offset0,0x4
	.type		.nv.reservedSmem.cap,@object
	.size		.nv.reservedSmem.cap,0x4
	.type		__assertfail,@function
